//
// Generated by NVIDIA NVVM Compiler
//
// Compiler Build ID: CL-36424714
// Cuda compilation tools, release 13.0, V13.0.88
// Based on NVVM 20.0.0
//

.version 9.0
.target sm_100
.address_size 64

	// .globl	_Z19parallel_shell_sortPiii
// _ZZ19parallel_shell_sortPiiiE1v has been demoted

.visible .entry _Z19parallel_shell_sortPiii(
	.param .u64 .ptr .align 1 _Z19parallel_shell_sortPiii_param_0,
	.param .u32 _Z19parallel_shell_sortPiii_param_1,
	.param .u32 _Z19parallel_shell_sortPiii_param_2
)
{
	.reg .pred 	%p<104>;
	.reg .b32 	%r<392>;
	.reg .b64 	%rd<23>;
	// demoted variable
	.shared .align 4 .b8 _ZZ19parallel_shell_sortPiiiE1v[49152];
	ld.param.u64 	%rd8, [_Z19parallel_shell_sortPiii_param_0];
	ld.param.u32 	%r227, [_Z19parallel_shell_sortPiii_param_1];
	ld.param.u32 	%r228, [_Z19parallel_shell_sortPiii_param_2];
	cvta.to.global.u64 	%rd1, %rd8;
	mov.u32 	%r229, %ctaid.x;
	mul.lo.s32 	%r1, %r228, %r229;
	setp.lt.s32 	%p1, %r228, 12289;
	@%p1 bra 	$L__BB0_11;
	mov.b32 	%r385, 1024;
	mov.u32 	%r2, %tid.x;
$L__BB0_2:
	mov.u32 	%r204, %r385;
	setp.ge.u32 	%p2, %r2, %r204;
	@%p2 bra 	$L__BB0_10;
	add.s32 	%r387, %r204, %r2;
	setp.ge.s32 	%p3, %r387, %r228;
	add.s32 	%r386, %r387, %r1;
	setp.ge.s32 	%p4, %r386, %r227;
	or.pred  	%p5, %p3, %p4;
	@%p5 bra 	$L__BB0_10;
	shl.b32 	%r232, %r204, 1;
	neg.s32 	%r207, %r232;
	sub.s32 	%r208, %r1, %r232;
$L__BB0_5:
	sub.s32 	%r233, %r386, %r204;
	mul.wide.s32 	%rd9, %r233, 4;
	add.s64 	%rd21, %rd1, %rd9;
	ld.global.u32 	%r390, [%rd21];
	shl.b32 	%r212, %r204, 2;
	cvt.u64.u32 	%rd10, %r212;
	add.s64 	%rd22, %rd21, %rd10;
	ld.global.u32 	%r391, [%rd22];
	setp.le.s32 	%p6, %r390, %r391;
	@%p6 bra 	$L__BB0_9;
	add.s32 	%r389, %r207, %r387;
	add.s32 	%r388, %r208, %r387;
$L__BB0_7:
	st.global.u32 	[%rd22], %r390;
	st.global.u32 	[%rd21], %r391;
	setp.lt.s32 	%p7, %r389, %r1;
	@%p7 bra 	$L__BB0_9;
	mul.wide.s32 	%rd12, %r388, 4;
	add.s64 	%rd21, %rd1, %rd12;
	ld.global.u32 	%r390, [%rd21];
	add.s64 	%rd22, %rd21, %rd10;
	ld.global.u32 	%r391, [%rd22];
	setp.gt.s32 	%p8, %r390, %r391;
	sub.s32 	%r389, %r389, %r204;
	sub.s32 	%r388, %r388, %r204;
	@%p8 bra 	$L__BB0_7;
$L__BB0_9:
	add.s32 	%r387, %r387, %r204;
	setp.lt.s32 	%p9, %r387, %r228;
	add.s32 	%r386, %r387, %r1;
	setp.lt.s32 	%p10, %r386, %r227;
	and.pred  	%p11, %p9, %p10;
	@%p11 bra 	$L__BB0_5;
$L__BB0_10:
	bar.sync 	0;
	shr.u32 	%r385, %r204, 1;
	setp.gt.u32 	%p12, %r204, 1;
	@%p12 bra 	$L__BB0_2;
	bra.uni 	$L__BB0_100;
$L__BB0_11:
	setp.gt.s32 	%p13, %r228, 1023;
	@%p13 bra 	$L__BB0_14;
	mov.u32 	%r3, %tid.x;
	setp.ge.u32 	%p18, %r3, %r228;
	add.s32 	%r4, %r1, %r3;
	setp.ge.u32 	%p19, %r4, %r227;
	or.pred  	%p20, %p18, %p19;
	@%p20 bra 	$L__BB0_17;
	mul.wide.u32 	%rd15, %r4, 4;
	add.s64 	%rd16, %rd1, %rd15;
	ld.global.u32 	%r238, [%rd16];
	shl.b32 	%r239, %r3, 2;
	mov.u32 	%r240, _ZZ19parallel_shell_sortPiiiE1v;
	add.s32 	%r241, %r240, %r239;
	st.shared.u32 	[%r241], %r238;
	bra.uni 	$L__BB0_17;
$L__BB0_14:
	mov.u32 	%r316, %tid.x;
	add.s32 	%r315, %r316, %r1;
	setp.ge.s32 	%p14, %r315, %r227;
	@%p14 bra 	$L__BB0_17;
	mov.u32 	%r236, _ZZ19parallel_shell_sortPiiiE1v;
$L__BB0_16:
	mul.wide.s32 	%rd13, %r315, 4;
	add.s64 	%rd14, %rd1, %rd13;
	ld.global.u32 	%r234, [%rd14];
	shl.b32 	%r235, %r316, 2;
	add.s32 	%r237, %r236, %r235;
	st.shared.u32 	[%r237], %r234;
	add.s32 	%r316, %r316, 1024;
	setp.lt.s32 	%p15, %r316, %r228;
	add.s32 	%r315, %r316, %r1;
	setp.lt.s32 	%p16, %r315, %r227;
	and.pred  	%p17, %p15, %p16;
	@%p17 bra 	$L__BB0_16;
$L__BB0_17:
	mov.u32 	%r384, %tid.x;
	or.b32  	%r317, %r384, 1024;
	setp.ge.s32 	%p21, %r317, %r228;
	@%p21 bra 	$L__BB0_24;
	mov.u32 	%r243, _ZZ19parallel_shell_sortPiiiE1v;
$L__BB0_19:
	shl.b32 	%r242, %r317, 2;
	add.s32 	%r322, %r243, %r242;
	add.s32 	%r321, %r322, -4096;
	ld.shared.u32 	%r318, [%r322+-4096];
	ld.shared.u32 	%r319, [%r322];
	setp.le.s32 	%p22, %r318, %r319;
	@%p22 bra 	$L__BB0_23;
	mov.u32 	%r320, %r317;
$L__BB0_21:
	st.shared.u32 	[%r322], %r318;
	st.shared.u32 	[%r321], %r319;
	setp.lt.s32 	%p23, %r320, 2048;
	@%p23 bra 	$L__BB0_23;
	add.s32 	%r23, %r320, -1024;
	shl.b32 	%r244, %r320, 2;
	add.s32 	%r246, %r243, %r244;
	add.s32 	%r321, %r246, -8192;
	ld.shared.u32 	%r318, [%r246+-8192];
	add.s32 	%r322, %r246, -4096;
	ld.shared.u32 	%r319, [%r246+-4096];
	setp.gt.s32 	%p24, %r318, %r319;
	mov.u32 	%r320, %r23;
	@%p24 bra 	$L__BB0_21;
$L__BB0_23:
	add.s32 	%r317, %r317, 1024;
	setp.lt.s32 	%p25, %r317, %r228;
	@%p25 bra 	$L__BB0_19;
$L__BB0_24:
	bar.sync 	0;
	setp.gt.u32 	%p26, %r384, 511;
	add.s32 	%r323, %r384, 512;
	setp.ge.s32 	%p27, %r323, %r228;
	or.pred  	%p28, %p26, %p27;
	@%p28 bra 	$L__BB0_31;
	mov.u32 	%r249, _ZZ19parallel_shell_sortPiiiE1v;
$L__BB0_26:
	shl.b32 	%r248, %r323, 2;
	add.s32 	%r328, %r249, %r248;
	add.s32 	%r327, %r328, -2048;
	ld.shared.u32 	%r324, [%r328+-2048];
	ld.shared.u32 	%r325, [%r328];
	setp.le.s32 	%p29, %r324, %r325;
	@%p29 bra 	$L__BB0_30;
	mov.u32 	%r326, %r323;
$L__BB0_28:
	st.shared.u32 	[%r328], %r324;
	st.shared.u32 	[%r327], %r325;
	setp.lt.s32 	%p30, %r326, 1024;
	@%p30 bra 	$L__BB0_30;
	add.s32 	%r40, %r326, -512;
	shl.b32 	%r250, %r326, 2;
	add.s32 	%r252, %r249, %r250;
	add.s32 	%r327, %r252, -4096;
	ld.shared.u32 	%r324, [%r252+-4096];
	add.s32 	%r328, %r252, -2048;
	ld.shared.u32 	%r325, [%r252+-2048];
	setp.gt.s32 	%p31, %r324, %r325;
	mov.u32 	%r326, %r40;
	@%p31 bra 	$L__BB0_28;
$L__BB0_30:
	add.s32 	%r323, %r323, 512;
	setp.lt.s32 	%p32, %r323, %r228;
	@%p32 bra 	$L__BB0_26;
$L__BB0_31:
	bar.sync 	0;
	setp.gt.u32 	%p33, %r384, 255;
	add.s32 	%r329, %r384, 256;
	setp.ge.s32 	%p34, %r329, %r228;
	or.pred  	%p35, %p33, %p34;
	@%p35 bra 	$L__BB0_38;
	mov.u32 	%r255, _ZZ19parallel_shell_sortPiiiE1v;
$L__BB0_33:
	shl.b32 	%r254, %r329, 2;
	add.s32 	%r334, %r255, %r254;
	add.s32 	%r333, %r334, -1024;
	ld.shared.u32 	%r330, [%r334+-1024];
	ld.shared.u32 	%r331, [%r334];
	setp.le.s32 	%p36, %r330, %r331;
	@%p36 bra 	$L__BB0_37;
	mov.u32 	%r332, %r329;
$L__BB0_35:
	st.shared.u32 	[%r334], %r330;
	st.shared.u32 	[%r333], %r331;
	setp.lt.s32 	%p37, %r332, 512;
	@%p37 bra 	$L__BB0_37;
	add.s32 	%r57, %r332, -256;
	shl.b32 	%r256, %r332, 2;
	add.s32 	%r258, %r255, %r256;
	add.s32 	%r333, %r258, -2048;
	ld.shared.u32 	%r330, [%r258+-2048];
	add.s32 	%r334, %r258, -1024;
	ld.shared.u32 	%r331, [%r258+-1024];
	setp.gt.s32 	%p38, %r330, %r331;
	mov.u32 	%r332, %r57;
	@%p38 bra 	$L__BB0_35;
$L__BB0_37:
	add.s32 	%r329, %r329, 256;
	setp.lt.s32 	%p39, %r329, %r228;
	@%p39 bra 	$L__BB0_33;
$L__BB0_38:
	bar.sync 	0;
	setp.gt.u32 	%p40, %r384, 127;
	add.s32 	%r335, %r384, 128;
	setp.ge.s32 	%p41, %r335, %r228;
	or.pred  	%p42, %p40, %p41;
	@%p42 bra 	$L__BB0_45;
	mov.u32 	%r261, _ZZ19parallel_shell_sortPiiiE1v;
$L__BB0_40:
	shl.b32 	%r260, %r335, 2;
	add.s32 	%r340, %r261, %r260;
	add.s32 	%r339, %r340, -512;
	ld.shared.u32 	%r336, [%r340+-512];
	ld.shared.u32 	%r337, [%r340];
	setp.le.s32 	%p43, %r336, %r337;
	@%p43 bra 	$L__BB0_44;
	mov.u32 	%r338, %r335;
$L__BB0_42:
	st.shared.u32 	[%r340], %r336;
	st.shared.u32 	[%r339], %r337;
	setp.lt.s32 	%p44, %r338, 256;
	@%p44 bra 	$L__BB0_44;
	add.s32 	%r74, %r338, -128;
	shl.b32 	%r262, %r338, 2;
	add.s32 	%r264, %r261, %r262;
	add.s32 	%r339, %r264, -1024;
	ld.shared.u32 	%r336, [%r264+-1024];
	add.s32 	%r340, %r264, -512;
	ld.shared.u32 	%r337, [%r264+-512];
	setp.gt.s32 	%p45, %r336, %r337;
	mov.u32 	%r338, %r74;
	@%p45 bra 	$L__BB0_42;
$L__BB0_44:
	add.s32 	%r335, %r335, 128;
	setp.lt.s32 	%p46, %r335, %r228;
	@%p46 bra 	$L__BB0_40;
$L__BB0_45:
	bar.sync 	0;
	setp.gt.u32 	%p47, %r384, 63;
	add.s32 	%r341, %r384, 64;
	setp.ge.s32 	%p48, %r341, %r228;
	or.pred  	%p49, %p47, %p48;
	@%p49 bra 	$L__BB0_52;
	mov.u32 	%r267, _ZZ19parallel_shell_sortPiiiE1v;
$L__BB0_47:
	shl.b32 	%r266, %r341, 2;
	add.s32 	%r346, %r267, %r266;
	add.s32 	%r345, %r346, -256;
	ld.shared.u32 	%r342, [%r346+-256];
	ld.shared.u32 	%r343, [%r346];
	setp.le.s32 	%p50, %r342, %r343;
	@%p50 bra 	$L__BB0_51;
	mov.u32 	%r344, %r341;
$L__BB0_49:
	st.shared.u32 	[%r346], %r342;
	st.shared.u32 	[%r345], %r343;
	setp.lt.s32 	%p51, %r344, 128;
	@%p51 bra 	$L__BB0_51;
	add.s32 	%r91, %r344, -64;
	shl.b32 	%r268, %r344, 2;
	add.s32 	%r270, %r267, %r268;
	add.s32 	%r345, %r270, -512;
	ld.shared.u32 	%r342, [%r270+-512];
	add.s32 	%r346, %r270, -256;
	ld.shared.u32 	%r343, [%r270+-256];
	setp.gt.s32 	%p52, %r342, %r343;
	mov.u32 	%r344, %r91;
	@%p52 bra 	$L__BB0_49;
$L__BB0_51:
	add.s32 	%r341, %r341, 64;
	setp.lt.s32 	%p53, %r341, %r228;
	@%p53 bra 	$L__BB0_47;
$L__BB0_52:
	bar.sync 	0;
	setp.gt.u32 	%p54, %r384, 31;
	add.s32 	%r347, %r384, 32;
	setp.ge.s32 	%p55, %r347, %r228;
	or.pred  	%p56, %p54, %p55;
	@%p56 bra 	$L__BB0_59;
	mov.u32 	%r273, _ZZ19parallel_shell_sortPiiiE1v;
$L__BB0_54:
	shl.b32 	%r272, %r347, 2;
	add.s32 	%r352, %r273, %r272;
	add.s32 	%r351, %r352, -128;
	ld.shared.u32 	%r348, [%r352+-128];
	ld.shared.u32 	%r349, [%r352];
	setp.le.s32 	%p57, %r348, %r349;
	@%p57 bra 	$L__BB0_58;
	mov.u32 	%r350, %r347;
$L__BB0_56:
	st.shared.u32 	[%r352], %r348;
	st.shared.u32 	[%r351], %r349;
	setp.lt.s32 	%p58, %r350, 64;
	@%p58 bra 	$L__BB0_58;
	add.s32 	%r108, %r350, -32;
	shl.b32 	%r274, %r350, 2;
	add.s32 	%r276, %r273, %r274;
	add.s32 	%r351, %r276, -256;
	ld.shared.u32 	%r348, [%r276+-256];
	add.s32 	%r352, %r276, -128;
	ld.shared.u32 	%r349, [%r276+-128];
	setp.gt.s32 	%p59, %r348, %r349;
	mov.u32 	%r350, %r108;
	@%p59 bra 	$L__BB0_56;
$L__BB0_58:
	add.s32 	%r347, %r347, 32;
	setp.lt.s32 	%p60, %r347, %r228;
	@%p60 bra 	$L__BB0_54;
$L__BB0_59:
	bar.sync 	0;
	setp.gt.u32 	%p61, %r384, 15;
	add.s32 	%r353, %r384, 16;
	setp.ge.s32 	%p62, %r353, %r228;
	or.pred  	%p63, %p61, %p62;
	@%p63 bra 	$L__BB0_66;
	mov.u32 	%r279, _ZZ19parallel_shell_sortPiiiE1v;
$L__BB0_61:
	shl.b32 	%r278, %r353, 2;
	add.s32 	%r358, %r279, %r278;
	add.s32 	%r357, %r358, -64;
	ld.shared.u32 	%r354, [%r358+-64];
	ld.shared.u32 	%r355, [%r358];
	setp.le.s32 	%p64, %r354, %r355;
	@%p64 bra 	$L__BB0_65;
	mov.u32 	%r356, %r353;
$L__BB0_63:
	st.shared.u32 	[%r358], %r354;
	st.shared.u32 	[%r357], %r355;
	setp.lt.s32 	%p65, %r356, 32;
	@%p65 bra 	$L__BB0_65;
	add.s32 	%r125, %r356, -16;
	shl.b32 	%r280, %r356, 2;
	add.s32 	%r282, %r279, %r280;
	add.s32 	%r357, %r282, -128;
	ld.shared.u32 	%r354, [%r282+-128];
	add.s32 	%r358, %r282, -64;
	ld.shared.u32 	%r355, [%r282+-64];
	setp.gt.s32 	%p66, %r354, %r355;
	mov.u32 	%r356, %r125;
	@%p66 bra 	$L__BB0_63;
$L__BB0_65:
	add.s32 	%r353, %r353, 16;
	setp.lt.s32 	%p67, %r353, %r228;
	@%p67 bra 	$L__BB0_61;
$L__BB0_66:
	bar.sync 	0;
	setp.gt.u32 	%p68, %r384, 7;
	add.s32 	%r359, %r384, 8;
	setp.ge.s32 	%p69, %r359, %r228;
	or.pred  	%p70, %p68, %p69;
	@%p70 bra 	$L__BB0_73;
	mov.u32 	%r285, _ZZ19parallel_shell_sortPiiiE1v;
$L__BB0_68:
	shl.b32 	%r284, %r359, 2;
	add.s32 	%r364, %r285, %r284;
	add.s32 	%r363, %r364, -32;
	ld.shared.u32 	%r360, [%r364+-32];
	ld.shared.u32 	%r361, [%r364];
	setp.le.s32 	%p71, %r360, %r361;
	@%p71 bra 	$L__BB0_72;
	mov.u32 	%r362, %r359;
$L__BB0_70:
	st.shared.u32 	[%r364], %r360;
	st.shared.u32 	[%r363], %r361;
	setp.lt.s32 	%p72, %r362, 16;
	@%p72 bra 	$L__BB0_72;
	add.s32 	%r142, %r362, -8;
	shl.b32 	%r286, %r362, 2;
	add.s32 	%r288, %r285, %r286;
	add.s32 	%r363, %r288, -64;
	ld.shared.u32 	%r360, [%r288+-64];
	add.s32 	%r364, %r288, -32;
	ld.shared.u32 	%r361, [%r288+-32];
	setp.gt.s32 	%p73, %r360, %r361;
	mov.u32 	%r362, %r142;
	@%p73 bra 	$L__BB0_70;
$L__BB0_72:
	add.s32 	%r359, %r359, 8;
	setp.lt.s32 	%p74, %r359, %r228;
	@%p74 bra 	$L__BB0_68;
$L__BB0_73:
	bar.sync 	0;
	setp.gt.u32 	%p75, %r384, 3;
	add.s32 	%r365, %r384, 4;
	setp.ge.s32 	%p76, %r365, %r228;
	or.pred  	%p77, %p75, %p76;
	@%p77 bra 	$L__BB0_80;
	mov.u32 	%r291, _ZZ19parallel_shell_sortPiiiE1v;
$L__BB0_75:
	shl.b32 	%r290, %r365, 2;
	add.s32 	%r370, %r291, %r290;
	add.s32 	%r369, %r370, -16;
	ld.shared.u32 	%r366, [%r370+-16];
	ld.shared.u32 	%r367, [%r370];
	setp.le.s32 	%p78, %r366, %r367;
	@%p78 bra 	$L__BB0_79;
	mov.u32 	%r368, %r365;
$L__BB0_77:
	st.shared.u32 	[%r370], %r366;
	st.shared.u32 	[%r369], %r367;
	setp.lt.s32 	%p79, %r368, 8;
	@%p79 bra 	$L__BB0_79;
	add.s32 	%r159, %r368, -4;
	shl.b32 	%r292, %r368, 2;
	add.s32 	%r294, %r291, %r292;
	add.s32 	%r369, %r294, -32;
	ld.shared.u32 	%r366, [%r294+-32];
	add.s32 	%r370, %r294, -16;
	ld.shared.u32 	%r367, [%r294+-16];
	setp.gt.s32 	%p80, %r366, %r367;
	mov.u32 	%r368, %r159;
	@%p80 bra 	$L__BB0_77;
$L__BB0_79:
	add.s32 	%r365, %r365, 4;
	setp.lt.s32 	%p81, %r365, %r228;
	@%p81 bra 	$L__BB0_75;
$L__BB0_80:
	bar.sync 	0;
	setp.gt.u32 	%p82, %r384, 1;
	add.s32 	%r371, %r384, 2;
	setp.ge.s32 	%p83, %r371, %r228;
	or.pred  	%p84, %p82, %p83;
	@%p84 bra 	$L__BB0_87;
	mov.u32 	%r297, _ZZ19parallel_shell_sortPiiiE1v;
$L__BB0_82:
	shl.b32 	%r296, %r371, 2;
	add.s32 	%r376, %r297, %r296;
	add.s32 	%r375, %r376, -8;
	ld.shared.u32 	%r372, [%r376+-8];
	ld.shared.u32 	%r373, [%r376];
	setp.le.s32 	%p85, %r372, %r373;
	@%p85 bra 	$L__BB0_86;
	mov.u32 	%r374, %r371;
$L__BB0_84:
	st.shared.u32 	[%r376], %r372;
	st.shared.u32 	[%r375], %r373;
	setp.lt.s32 	%p86, %r374, 4;
	@%p86 bra 	$L__BB0_86;
	add.s32 	%r176, %r374, -2;
	shl.b32 	%r298, %r374, 2;
	add.s32 	%r300, %r297, %r298;
	add.s32 	%r375, %r300, -16;
	ld.shared.u32 	%r372, [%r300+-16];
	add.s32 	%r376, %r300, -8;
	ld.shared.u32 	%r373, [%r300+-8];
	setp.gt.s32 	%p87, %r372, %r373;
	mov.u32 	%r374, %r176;
	@%p87 bra 	$L__BB0_84;
$L__BB0_86:
	add.s32 	%r371, %r371, 2;
	setp.lt.s32 	%p88, %r371, %r228;
	@%p88 bra 	$L__BB0_82;
$L__BB0_87:
	bar.sync 	0;
	setp.ne.s32 	%p89, %r384, 0;
	setp.lt.s32 	%p90, %r228, 2;
	or.pred  	%p91, %p89, %p90;
	@%p91 bra 	$L__BB0_94;
	mov.b32 	%r377, 1;
	mov.u32 	%r303, _ZZ19parallel_shell_sortPiiiE1v;
$L__BB0_89:
	shl.b32 	%r302, %r377, 2;
	add.s32 	%r382, %r303, %r302;
	add.s32 	%r381, %r382, -4;
	ld.shared.u32 	%r378, [%r382+-4];
	ld.shared.u32 	%r379, [%r382];
	setp.le.s32 	%p92, %r378, %r379;
	@%p92 bra 	$L__BB0_93;
	mov.u32 	%r380, %r377;
$L__BB0_91:
	st.shared.u32 	[%r382], %r378;
	st.shared.u32 	[%r381], %r379;
	setp.lt.s32 	%p93, %r380, 2;
	@%p93 bra 	$L__BB0_93;
	add.s32 	%r192, %r380, -1;
	shl.b32 	%r304, %r380, 2;
	add.s32 	%r306, %r303, %r304;
	add.s32 	%r381, %r306, -8;
	ld.shared.u32 	%r378, [%r306+-8];
	add.s32 	%r382, %r306, -4;
	ld.shared.u32 	%r379, [%r306+-4];
	setp.gt.s32 	%p94, %r378, %r379;
	mov.u32 	%r380, %r192;
	@%p94 bra 	$L__BB0_91;
$L__BB0_93:
	add.s32 	%r377, %r377, 1;
	setp.lt.s32 	%p95, %r377, %r228;
	@%p95 bra 	$L__BB0_89;
$L__BB0_94:
	setp.gt.s32 	%p96, %r228, 1023;
	bar.sync 	0;
	@%p96 bra 	$L__BB0_97;
	setp.ge.u32 	%p101, %r384, %r228;
	add.s32 	%r198, %r1, %r384;
	setp.ge.u32 	%p102, %r198, %r227;
	or.pred  	%p103, %p101, %p102;
	@%p103 bra 	$L__BB0_100;
	shl.b32 	%r311, %r384, 2;
	mov.u32 	%r312, _ZZ19parallel_shell_sortPiiiE1v;
	add.s32 	%r313, %r312, %r311;
	ld.shared.u32 	%r314, [%r313];
	mul.wide.u32 	%rd19, %r198, 4;
	add.s64 	%rd20, %rd1, %rd19;
	st.global.u32 	[%rd20], %r314;
	bra.uni 	$L__BB0_100;
$L__BB0_97:
	add.s32 	%r383, %r384, %r1;
	setp.ge.s32 	%p97, %r383, %r227;
	@%p97 bra 	$L__BB0_100;
	mov.u32 	%r308, _ZZ19parallel_shell_sortPiiiE1v;
$L__BB0_99:
	shl.b32 	%r307, %r384, 2;
	add.s32 	%r309, %r308, %r307;
	ld.shared.u32 	%r310, [%r309];
	mul.wide.s32 	%rd17, %r383, 4;
	add.s64 	%rd18, %rd1, %rd17;
	st.global.u32 	[%rd18], %r310;
	add.s32 	%r384, %r384, 1024;
	setp.lt.s32 	%p98, %r384, %r228;
	add.s32 	%r383, %r384, %r1;
	setp.lt.s32 	%p99, %r383, %r227;
	and.pred  	%p100, %p98, %p99;
	@%p100 bra 	$L__BB0_99;
$L__BB0_100:
	ret;

}
	// .globl	_Z14parallel_mergePiS_ii
.visible .entry _Z14parallel_mergePiS_ii(
	.param .u64 .ptr .align 1 _Z14parallel_mergePiS_ii_param_0,
	.param .u64 .ptr .align 1 _Z14parallel_mergePiS_ii_param_1,
	.param .u32 _Z14parallel_mergePiS_ii_param_2,
	.param .u32 _Z14parallel_mergePiS_ii_param_3
)
{
	.reg .pred 	%p<33>;
	.reg .b32 	%r<138>;
	.reg .b64 	%rd<41>;

	ld.param.u64 	%rd5, [_Z14parallel_mergePiS_ii_param_0];
	ld.param.u64 	%rd6, [_Z14parallel_mergePiS_ii_param_1];
	ld.param.u32 	%r62, [_Z14parallel_mergePiS_ii_param_2];
	ld.param.u32 	%r63, [_Z14parallel_mergePiS_ii_param_3];
	cvta.to.global.u64 	%rd1, %rd5;
	cvta.to.global.u64 	%rd2, %rd6;
	mov.u32 	%r65, %ctaid.x;
	mul.lo.s32 	%r66, %r63, %r65;
	shl.b32 	%r1, %r66, 1;
	add.s32 	%r2, %r1, %r63;
	setp.gt.s32 	%p2, %r63, 0;
	setp.lt.s32 	%p3, %r1, %r62;
	and.pred  	%p1, %p2, %p3;
	mov.b32 	%r118, 0;
	not.pred 	%p4, %p1;
	mov.u32 	%r119, %r118;
	@%p4 bra 	$L__BB1_7;
	mov.b32 	%r119, 0;
	mov.u32 	%r113, %r1;
	mov.u32 	%r118, %r119;
$L__BB1_2:
	add.s32 	%r6, %r2, %r119;
	setp.ge.s32 	%p5, %r6, %r62;
	@%p5 bra 	$L__BB1_7;
	mul.wide.s32 	%rd7, %r113, 4;
	add.s64 	%rd8, %rd1, %rd7;
	ld.global.u32 	%r7, [%rd8];
	mul.wide.s32 	%rd9, %r6, 4;
	add.s64 	%rd10, %rd1, %rd9;
	ld.global.u32 	%r8, [%rd10];
	setp.ge.s32 	%p6, %r7, %r8;
	@%p6 bra 	$L__BB1_5;
	add.s32 	%r69, %r113, %r119;
	mul.wide.s32 	%rd13, %r69, 4;
	add.s64 	%rd14, %rd2, %rd13;
	st.global.u32 	[%rd14], %r7;
	add.s32 	%r118, %r118, 1;
	bra.uni 	$L__BB1_6;
$L__BB1_5:
	add.s32 	%r68, %r113, %r119;
	mul.wide.s32 	%rd11, %r68, 4;
	add.s64 	%rd12, %rd2, %rd11;
	st.global.u32 	[%rd12], %r8;
	add.s32 	%r119, %r119, 1;
$L__BB1_6:
	max.s32 	%r70, %r118, %r119;
	setp.lt.s32 	%p7, %r70, %r63;
	add.s32 	%r113, %r118, %r1;
	setp.lt.s32 	%p8, %r113, %r62;
	and.pred  	%p9, %p7, %p8;
	@%p9 bra 	$L__BB1_2;
$L__BB1_7:
	setp.ge.s32 	%p10, %r118, %r63;
	add.s32 	%r126, %r118, %r1;
	setp.ge.s32 	%p11, %r126, %r62;
	or.pred  	%p12, %p10, %p11;
	@%p12 bra 	$L__BB1_14;
	not.b32 	%r72, %r1;
	add.s32 	%r73, %r62, %r72;
	sub.s32 	%r74, %r73, %r118;
	not.b32 	%r75, %r118;
	add.s32 	%r76, %r63, %r75;
	min.u32 	%r17, %r74, %r76;
	and.b32  	%r77, %r17, 3;
	setp.eq.s32 	%p13, %r77, 3;
	@%p13 bra 	$L__BB1_11;
	add.s32 	%r78, %r17, 1;
	and.b32  	%r79, %r78, 3;
	add.s32 	%r80, %r118, %r119;
	add.s32 	%r122, %r80, %r1;
	neg.s32 	%r120, %r79;
	add.s32 	%r118, %r118, %r79;
$L__BB1_10:
	.pragma "nounroll";
	mul.wide.s32 	%rd15, %r122, 4;
	add.s64 	%rd16, %rd2, %rd15;
	mul.wide.s32 	%rd17, %r126, 4;
	add.s64 	%rd18, %rd1, %rd17;
	ld.global.u32 	%r81, [%rd18];
	st.global.u32 	[%rd16], %r81;
	add.s32 	%r122, %r122, 1;
	add.s32 	%r126, %r126, 1;
	add.s32 	%r120, %r120, 1;
	setp.ne.s32 	%p14, %r120, 0;
	@%p14 bra 	$L__BB1_10;
$L__BB1_11:
	setp.lt.u32 	%p15, %r17, 3;
	@%p15 bra 	$L__BB1_14;
	add.s32 	%r30, %r1, 1;
$L__BB1_13:
	mul.wide.s32 	%rd19, %r126, 4;
	add.s64 	%rd20, %rd1, %rd19;
	ld.global.u32 	%r82, [%rd20];
	add.s32 	%r83, %r126, %r119;
	mul.wide.s32 	%rd21, %r83, 4;
	add.s64 	%rd22, %rd2, %rd21;
	st.global.u32 	[%rd22], %r82;
	add.s32 	%r84, %r118, %r30;
	mul.wide.s32 	%rd23, %r84, 4;
	add.s64 	%rd24, %rd1, %rd23;
	ld.global.u32 	%r85, [%rd24];
	add.s32 	%r86, %r84, %r119;
	mul.wide.s32 	%rd25, %r86, 4;
	add.s64 	%rd26, %rd2, %rd25;
	st.global.u32 	[%rd26], %r85;
	ld.global.u32 	%r87, [%rd24+4];
	st.global.u32 	[%rd26+4], %r87;
	ld.global.u32 	%r88, [%rd24+8];
	st.global.u32 	[%rd26+8], %r88;
	add.s32 	%r118, %r118, 4;
	setp.lt.s32 	%p16, %r118, %r63;
	add.s32 	%r126, %r118, %r1;
	setp.lt.s32 	%p17, %r126, %r62;
	and.pred  	%p18, %p16, %p17;
	@%p18 bra 	$L__BB1_13;
$L__BB1_14:
	setp.ge.s32 	%p19, %r119, %r63;
	add.s32 	%r128, %r2, %r119;
	setp.ge.s32 	%p20, %r128, %r62;
	or.pred  	%p21, %p19, %p20;
	@%p21 bra 	$L__BB1_19;
	not.b32 	%r89, %r2;
	add.s32 	%r90, %r62, %r89;
	sub.s32 	%r91, %r90, %r119;
	not.b32 	%r92, %r119;
	add.s32 	%r93, %r63, %r92;
	min.u32 	%r33, %r91, %r93;
	and.b32  	%r94, %r33, 3;
	setp.eq.s32 	%p22, %r94, 3;
	@%p22 bra 	$L__BB1_18;
	add.s32 	%r95, %r33, 1;
	and.b32  	%r96, %r95, 3;
	add.s32 	%r129, %r126, %r119;
	neg.s32 	%r127, %r96;
	add.s32 	%r119, %r119, %r96;
$L__BB1_17:
	.pragma "nounroll";
	mul.wide.s32 	%rd27, %r129, 4;
	add.s64 	%rd28, %rd2, %rd27;
	mul.wide.s32 	%rd29, %r128, 4;
	add.s64 	%rd30, %rd1, %rd29;
	ld.global.u32 	%r97, [%rd30];
	st.global.u32 	[%rd28], %r97;
	add.s32 	%r129, %r129, 1;
	add.s32 	%r128, %r128, 1;
	add.s32 	%r127, %r127, 1;
	setp.ne.s32 	%p23, %r127, 0;
	@%p23 bra 	$L__BB1_17;
$L__BB1_18:
	setp.lt.u32 	%p24, %r33, 3;
	@%p24 bra 	$L__BB1_19;
	bra.uni 	$L__BB1_27;
$L__BB1_19:
	add.s32 	%r48, %r2, %r63;
	@%p4 bra 	$L__BB1_26;
	min.s32 	%r49, %r48, %r62;
	add.s32 	%r105, %r1, 1;
	max.s32 	%r50, %r49, %r105;
	sub.s32 	%r106, %r50, %r1;
	and.b32  	%r51, %r106, 3;
	setp.eq.s32 	%p29, %r51, 0;
	mov.u32 	%r135, %r1;
	@%p29 bra 	$L__BB1_23;
	neg.s32 	%r133, %r51;
	mov.u32 	%r135, %r1;
$L__BB1_22:
	.pragma "nounroll";
	mul.wide.s32 	%rd35, %r135, 4;
	add.s64 	%rd36, %rd1, %rd35;
	add.s64 	%rd37, %rd2, %rd35;
	ld.global.u32 	%r107, [%rd37];
	st.global.u32 	[%rd36], %r107;
	add.s32 	%r135, %r135, 1;
	add.s32 	%r133, %r133, 1;
	setp.ne.s32 	%p30, %r133, 0;
	@%p30 bra 	$L__BB1_22;
$L__BB1_23:
	sub.s32 	%r108, %r1, %r50;
	setp.gt.u32 	%p31, %r108, -4;
	@%p31 bra 	$L__BB1_26;
	add.s64 	%rd3, %rd2, 8;
	add.s64 	%rd4, %rd1, 8;
$L__BB1_25:
	mul.wide.s32 	%rd38, %r135, 4;
	add.s64 	%rd39, %rd3, %rd38;
	add.s64 	%rd40, %rd4, %rd38;
	ld.global.u32 	%r109, [%rd39+-8];
	st.global.u32 	[%rd40+-8], %r109;
	ld.global.u32 	%r110, [%rd39+-4];
	st.global.u32 	[%rd40+-4], %r110;
	ld.global.u32 	%r111, [%rd39];
	st.global.u32 	[%rd40], %r111;
	ld.global.u32 	%r112, [%rd39+4];
	st.global.u32 	[%rd40+4], %r112;
	add.s32 	%r135, %r135, 4;
	setp.lt.s32 	%p32, %r135, %r49;
	@%p32 bra 	$L__BB1_25;
$L__BB1_26:
	ret;
$L__BB1_27:
	add.s32 	%r98, %r2, %r119;
	mul.wide.s32 	%rd31, %r98, 4;
	add.s64 	%rd32, %rd1, %rd31;
	ld.global.u32 	%r99, [%rd32];
	add.s32 	%r100, %r119, %r126;
	mul.wide.s32 	%rd33, %r100, 4;
	add.s64 	%rd34, %rd2, %rd33;
	st.global.u32 	[%rd34], %r99;
	ld.global.u32 	%r101, [%rd32+4];
	st.global.u32 	[%rd34+4], %r101;
	ld.global.u32 	%r102, [%rd32+8];
	st.global.u32 	[%rd34+8], %r102;
	ld.global.u32 	%r103, [%rd32+12];
	st.global.u32 	[%rd34+12], %r103;
	add.s32 	%r119, %r119, 4;
	setp.lt.s32 	%p25, %r119, %r63;
	add.s32 	%r104, %r98, 4;
	setp.lt.s32 	%p26, %r104, %r62;
	and.pred  	%p27, %p25, %p26;
	@%p27 bra 	$L__BB1_27;
	bra.uni 	$L__BB1_19;

}


// ===== COMPILED SASS (sm_100) =====

	.target	sm_100

	.elftype	@"ET_EXEC"


//--------------------- .note.nv.tkinfo           --------------------------
	.section	.note.nv.tkinfo,"",@"SHT_NOTE"
	.sectionflags	@"SHF_NOTE_NV_TKINFO"
	.tkinfo
        /*0018*/ 	.word	0x00000002
        /*0030*/ 	.string	""
        /*0030*/ 	.string	"ptxas"
        /*0030*/ 	.string	"Cuda compilation tools, release 13.0, V13.0.88"
        /*0030*/ 	.string	"Build cuda_13.0.r13.0/compiler.36424714_0"
        /*0030*/ 	.string	"-arch sm_100 -m 64 "



//--------------------- .note.nv.cuinfo           --------------------------
	.section	.note.nv.cuinfo,"",@"SHT_NOTE"
	.sectionflags	@"SHF_NOTE_NV_CUINFO"
        /*0018*/ 	.short	0x0002
        /*001a*/ 	.short	0x0064
        /*001c*/ 	.short	0x0082
	.zero		2


//--------------------- .nv.info                  --------------------------
	.section	.nv.info,"",@"SHT_CUDA_INFO"
	.align	4


	//----- nvinfo : EIATTR_REGCOUNT
	.align		4
        /*0000*/ 	.byte	0x04, 0x2f
        /*0002*/ 	.short	(.L_1 - .L_0)
	.align		4
.L_0:
        /*0004*/ 	.word	index@(_Z19parallel_shell_sortPiii)
        /*0008*/ 	.word	0x00000014


	//----- nvinfo : EIATTR_FRAME_SIZE
	.align		4
.L_1:
        /*000c*/ 	.byte	0x04, 0x11
        /*000e*/ 	.short	(.L_3 - .L_2)
	.align		4
.L_2:
        /*0010*/ 	.word	index@(_Z19parallel_shell_sortPiii)
        /*0014*/ 	.word	0x00000000


	//----- nvinfo : EIATTR_REGCOUNT
	.align		4
.L_3:
        /*0018*/ 	.byte	0x04, 0x2f
        /*001a*/ 	.short	(.L_5 - .L_4)
	.align		4
.L_4:
        /*001c*/ 	.word	index@(_Z14parallel_mergePiS_ii)
        /*0020*/ 	.word	0x00000020


	//----- nvinfo : EIATTR_FRAME_SIZE
	.align		4
.L_5:
        /*0024*/ 	.byte	0x04, 0x11
        /*0026*/ 	.short	(.L_7 - .L_6)
	.align		4
.L_6:
        /*0028*/ 	.word	index@(_Z14parallel_mergePiS_ii)
        /*002c*/ 	.word	0x00000000


	//----- nvinfo : EIATTR_MIN_STACK_SIZE
	.align		4
.L_7:
        /*0030*/ 	.byte	0x04, 0x12
        /*0032*/ 	.short	(.L_9 - .L_8)
	.align		4
.L_8:
        /*0034*/ 	.word	index@(_Z14parallel_mergePiS_ii)
        /*0038*/ 	.word	0x00000000


	//----- nvinfo : EIATTR_MIN_STACK_SIZE
	.align		4
.L_9:
        /*003c*/ 	.byte	0x04, 0x12
        /*003e*/ 	.short	(.L_11 - .L_10)
	.align		4
.L_10:
        /*0040*/ 	.word	index@(_Z19parallel_shell_sortPiii)
        /*0044*/ 	.word	0x00000000
.L_11:


//--------------------- .nv.compat                --------------------------
	.section	.nv.compat,"",@"SHT_CUDA_COMPAT_INFO"
	.align	4
        /*0000*/ 	.byte	0x02, 0x09, 0x00, 0x00, 0x02, 0x02, 0x01, 0x00, 0x02, 0x05, 0x05, 0x00, 0x03, 0x07, 0x01, 0x01
        /*0010*/ 	.byte	0x02, 0x03, 0x00, 0x00, 0x02, 0x06, 0x01, 0x00, 0x04, 0x0b, 0x08, 0x00, 0x09, 0x00, 0x00, 0x00
        /*0020*/ 	.byte	0x00, 0x00, 0x00, 0x00


//--------------------- .nv.info._Z14parallel_mergePiS_ii --------------------------
	.section	.nv.info._Z14parallel_mergePiS_ii,"",@"SHT_CUDA_INFO"
	.sectionflags	@""
	.align	4


	//----- nvinfo : EIATTR_CUDA_API_VERSION
	.align		4
        /*0000*/ 	.byte	0x04, 0x37
        /*0002*/ 	.short	(.L_13 - .L_12)
.L_12:
        /*0004*/ 	.word	0x00000082


	//----- nvinfo : EIATTR_KPARAM_INFO
	.align		4
.L_13:
        /*0008*/ 	.byte	0x04, 0x17
        /*000a*/ 	.short	(.L_15 - .L_14)
.L_14:
        /*000c*/ 	.word	0x00000000
        /*0010*/ 	.short	0x0003
        /*0012*/ 	.short	0x0014
        /*0014*/ 	.byte	0x00, 0xf0, 0x11, 0x00


	//----- nvinfo : EIATTR_KPARAM_INFO
	.align		4
.L_15:
        /*0018*/ 	.byte	0x04, 0x17
        /*001a*/ 	.short	(.L_17 - .L_16)
.L_16:
        /*001c*/ 	.word	0x00000000
        /*0020*/ 	.short	0x0002
        /*0022*/ 	.short	0x0010
        /*0024*/ 	.byte	0x00, 0xf0, 0x11, 0x00


	//----- nvinfo : EIATTR_KPARAM_INFO
	.align		4
.L_17:
        /*0028*/ 	.byte	0x04, 0x17
        /*002a*/ 	.short	(.L_19 - .L_18)
.L_18:
        /*002c*/ 	.word	0x00000000
        /*0030*/ 	.short	0x0001
        /*0032*/ 	.short	0x0008
        /*0034*/ 	.byte	0x00, 0xf5, 0x21, 0x00


	//----- nvinfo : EIATTR_KPARAM_INFO
	.align		4
.L_19:
        /*0038*/ 	.byte	0x04, 0x17
        /*003a*/ 	.short	(.L_21 - .L_20)
.L_20:
        /*003c*/ 	.word	0x00000000
        /*0040*/ 	.short	0x0000
        /*0042*/ 	.short	0x0000
        /*0044*/ 	.byte	0x00, 0xf5, 0x21, 0x00


	//----- nvinfo : EIATTR_SPARSE_MMA_MASK
	.align		4
.L_21:
        /*0048*/ 	.byte	0x03, 0x50
        /*004a*/ 	.short	0x0000


	//----- nvinfo : EIATTR_MAXREG_COUNT
	.align		4
        /*004c*/ 	.byte	0x03, 0x1b
        /*004e*/ 	.short	0x00ff


	//----- nvinfo : EIATTR_MERCURY_ISA_VERSION
	.align		4
        /*0050*/ 	.byte	0x03, 0x5f
        /*0052*/ 	.short	0x0101


	//----- nvinfo : EIATTR_VRC_CTA_INIT_COUNT
	.align		4
        /*0054*/ 	.byte	0x02, 0x4a
	.zero		1
	.zero		1


	//----- nvinfo : EIATTR_EXIT_INSTR_OFFSETS
	.align		4
        /*0058*/ 	.byte	0x04, 0x1c
        /*005a*/ 	.short	(.L_23 - .L_22)


	//   ....[0]....
.L_22:
        /*005c*/ 	.word	0x000008d0


	//   ....[1]....
        /*0060*/ 	.word	0x00000a00


	//   ....[2]....
        /*0064*/ 	.word	0x00000f60


	//   ....[3]....
        /*0068*/ 	.word	0x00001010


	//----- nvinfo : EIATTR_CBANK_PARAM_SIZE
	.align		4
.L_23:
        /*006c*/ 	.byte	0x03, 0x19
        /*006e*/ 	.short	0x0018


	//----- nvinfo : EIATTR_PARAM_CBANK
	.align		4
        /*0070*/ 	.byte	0x04, 0x0a
        /*0072*/ 	.short	(.L_25 - .L_24)
	.align		4
.L_24:
        /*0074*/ 	.word	index@(.nv.constant0._Z14parallel_mergePiS_ii)
        /*0078*/ 	.short	0x0380
        /*007a*/ 	.short	0x0018


	//----- nvinfo : EIATTR_SW_WAR
	.align		4
.L_25:
        /*007c*/ 	.byte	0x04, 0x36
        /*007e*/ 	.short	(.L_27 - .L_26)
.L_26:
        /*0080*/ 	.word	0x00000008
.L_27:


//--------------------- .nv.info._Z19parallel_shell_sortPiii --------------------------
	.section	.nv.info._Z19parallel_shell_sortPiii,"",@"SHT_CUDA_INFO"
	.sectionflags	@""
	.align	4


	//----- nvinfo : EIATTR_CUDA_API_VERSION
	.align		4
        /*0000*/ 	.byte	0x04, 0x37
        /*0002*/ 	.short	(.L_29 - .L_28)
.L_28:
        /*0004*/ 	.word	0x00000082


	//----- nvinfo : EIATTR_KPARAM_INFO
	.align		4
.L_29:
        /*0008*/ 	.byte	0x04, 0x17
        /*000a*/ 	.short	(.L_31 - .L_30)
.L_30:
        /*000c*/ 	.word	0x00000000
        /*0010*/ 	.short	0x0002
        /*0012*/ 	.short	0x000c
        /*0014*/ 	.byte	0x00, 0xf0, 0x11, 0x00


	//----- nvinfo : EIATTR_KPARAM_INFO
	.align		4
.L_31:
        /*0018*/ 	.byte	0x04, 0x17
        /*001a*/ 	.short	(.L_33 - .L_32)
.L_32:
        /*001c*/ 	.word	0x00000000
        /*0020*/ 	.short	0x0001
        /*0022*/ 	.short	0x0008
        /*0024*/ 	.byte	0x00, 0xf0, 0x11, 0x00


	//----- nvinfo : EIATTR_KPARAM_INFO
	.align		4
.L_33:
        /*0028*/ 	.byte	0x04, 0x17
        /*002a*/ 	.short	(.L_35 - .L_34)
.L_34:
        /*002c*/ 	.word	0x00000000
        /*0030*/ 	.short	0x0000
        /*0032*/ 	.short	0x0000
        /*0034*/ 	.byte	0x00, 0xf5, 0x21, 0x00


	//----- nvinfo : EIATTR_SPARSE_MMA_MASK
	.align		4
.L_35:
        /*0038*/ 	.byte	0x03, 0x50
        /*003a*/ 	.short	0x0000


	//----- nvinfo : EIATTR_MAXREG_COUNT
	.align		4
        /*003c*/ 	.byte	0x03, 0x1b
        /*003e*/ 	.short	0x00ff


	//----- nvinfo : EIATTR_NUM_BARRIERS
	.align		4
        /*0040*/ 	.byte	0x02, 0x4c
        /*0042*/ 	.byte	0x01
	.zero		1


	//----- nvinfo : EIATTR_MERCURY_ISA_VERSION
	.align		4
        /*0044*/ 	.byte	0x03, 0x5f
        /*0046*/ 	.short	0x0101


	//----- nvinfo : EIATTR_VRC_CTA_INIT_COUNT
	.align		4
        /*0048*/ 	.byte	0x02, 0x4a
	.zero		1
	.zero		1


	//----- nvinfo : EIATTR_EXIT_INSTR_OFFSETS
	.align		4
        /*004c*/ 	.byte	0x04, 0x1c
        /*004e*/ 	.short	(.L_37 - .L_36)


	//   ....[0]....
.L_36:
        /*0050*/ 	.word	0x000003b0


	//   ....[1]....
        /*0054*/ 	.word	0x00001fc0


	//   ....[2]....
        /*0058*/ 	.word	0x00002050


	//   ....[3]....
        /*005c*/ 	.word	0x00002090


	//   ....[4]....
        /*0060*/ 	.word	0x00002170


	//----- nvinfo : EIATTR_CRS_STACK_SIZE
	.align		4
.L_37:
        /*0064*/ 	.byte	0x04, 0x1e
        /*0066*/ 	.short	(.L_39 - .L_38)
.L_38:
        /*0068*/ 	.word	0x00000000


	//----- nvinfo : EIATTR_CBANK_PARAM_SIZE
	.align		4
.L_39:
        /*006c*/ 	.byte	0x03, 0x19
        /*006e*/ 	.short	0x0010


	//----- nvinfo : EIATTR_PARAM_CBANK
	.align		4
        /*0070*/ 	.byte	0x04, 0x0a
        /*0072*/ 	.short	(.L_41 - .L_40)
	.align		4
.L_40:
        /*0074*/ 	.word	index@(.nv.constant0._Z19parallel_shell_sortPiii)
        /*0078*/ 	.short	0x0380
        /*007a*/ 	.short	0x0010


	//----- nvinfo : EIATTR_SW_WAR
	.align		4
.L_41:
        /*007c*/ 	.byte	0x04, 0x36
        /*007e*/ 	.short	(.L_43 - .L_42)
.L_42:
        /*0080*/ 	.word	0x00000008
.L_43:


//--------------------- .nv.callgraph             --------------------------
	.section	.nv.callgraph,"",@"SHT_CUDA_CALLGRAPH"
	.align	4
	.sectionentsize	8
	.align		4
        /*0000*/ 	.word	0x00000000
	.align		4
        /*0004*/ 	.word	0xffffffff
	.align		4
        /*0008*/ 	.word	0x00000000
	.align		4
        /*000c*/ 	.word	0xfffffffe
	.align		4
        /*0010*/ 	.word	0x00000000
	.align		4
        /*0014*/ 	.word	0xfffffffd
	.align		4
        /*0018*/ 	.word	0x00000000
	.align		4
        /*001c*/ 	.word	0xfffffffc


//--------------------- .text._Z14parallel_mergePiS_ii --------------------------
	.section	.text._Z14parallel_mergePiS_ii,"ax",@progbits
	.align	128
        .global         _Z14parallel_mergePiS_ii
        .type           _Z14parallel_mergePiS_ii,@function
        .size           _Z14parallel_mergePiS_ii,(.L_x_96 - _Z14parallel_mergePiS_ii)
        .other          _Z14parallel_mergePiS_ii,@"STO_CUDA_ENTRY STV_DEFAULT"
_Z14parallel_mergePiS_ii:
.text._Z14parallel_mergePiS_ii:
[----:B------:R-:W-:Y:S08]  /*0000*/  LDC R1, c[0x0][0x37c] ;  /* 0x0000df00ff017b82 */ /* 0x000ff00000000800 */
[----:B------:R-:W0:Y:S01]  /*0010*/  S2UR UR4, SR_CTAID.X ;  /* 0x00000000000479c3 */ /* 0x000e220000002500 */
[----:B------:R-:W-:Y:S02]  /*0020*/  HFMA2 R5, -RZ, RZ, 0, 0 ;  /* 0x00000000ff057431 */ /* 0x000fe400000001ff */
[----:B------:R-:W-:-:S05]  /*0030*/  IMAD.MOV.U32 R7, RZ, RZ, RZ ;  /* 0x000000ffff077224 */ /* 0x000fca00078e00ff */
[----:B------:R-:W0:Y:S02]  /*0040*/  LDC.64 R2, c[0x0][0x390] ;  /* 0x0000e400ff027b82 */ /* 0x000e240000000a00 */
[----:B0-----:R-:W-:Y:S01]  /*0050*/  IMAD R0, R3, UR4, RZ ;  /* 0x0000000403007c24 */ /* 0x001fe2000f8e02ff */
[----:B------:R-:W0:Y:S03]  /*0060*/  LDCU.64 UR4, c[0x0][0x358] ;  /* 0x00006b00ff0477ac */ /* 0x000e260008000a00 */
[----:B------:R-:W-:-:S04]  /*0070*/  IMAD.SHL.U32 R0, R0, 0x2, RZ ;  /* 0x0000000200007824 */ /* 0x000fc800078e00ff */
[C---:B------:R-:W-:Y:S01]  /*0080*/  IMAD.IADD R4, R0.reuse, 0x1, R3 ;  /* 0x0000000100047824 */ /* 0x040fe200078e0203 */
[----:B------:R-:W-:-:S04]  /*0090*/  ISETP.GE.AND P0, PT, R0, R2, PT ;  /* 0x000000020000720c */ /* 0x000fc80003f06270 */
[----:B------:R-:W-:-:S13]  /*00a0*/  ISETP.GT.AND P0, PT, R3, RZ, !P0 ;  /* 0x000000ff0300720c */ /* 0x000fda0004704270 */
[----:B0-----:R-:W-:Y:S05]  /*00b0*/  @!P0 BRA `(.L_x_0) ;  /* 0x0000000000688947 */ /* 0x001fea0003800000 */
[----:B------:R-:W0:Y:S01]  /*00c0*/  LDC R2, c[0x0][0x390] ;  /* 0x0000e400ff027b82 */ /* 0x000e220000000800 */
[----:B------:R-:W-:Y:S01]  /*00d0*/  IMAD.MOV.U32 R5, RZ, RZ, RZ ;  /* 0x000000ffff057224 */ /* 0x000fe200078e00ff */
[----:B------:R-:W-:Y:S01]  /*00e0*/  MOV R3, R0 ;  /* 0x0000000000037202 */ /* 0x000fe20000000f00 */
[----:B------:R-:W-:Y:S01]  /*00f0*/  IMAD.MOV.U32 R7, RZ, RZ, RZ ;  /* 0x000000ffff077224 */ /* 0x000fe200078e00ff */
[----:B------:R-:W1:Y:S04]  /*0100*/  LDCU UR6, c[0x0][0x394] ;  /* 0x00007280ff0677ac */ /* 0x000e680008000800 */
[----:B------:R-:W2:Y:S08]  /*0110*/  LDC.64 R8, c[0x0][0x380] ;  /* 0x0000e000ff087b82 */ /* 0x000eb00000000a00 */
[----:B------:R-:W3:Y:S02]  /*0120*/  LDC.64 R10, c[0x0][0x388] ;  /* 0x0000e200ff0a7b82 */ /* 0x000ee40000000a00 */
.L_x_1:
[----:B------:R-:W-:-:S05]  /*0130*/  IMAD.IADD R15, R4, 0x1, R5 ;  /* 0x00000001040f7824 */ /* 0x000fca00078e0205 */
[----:B0-----:R-:W-:-:S13]  /*0140*/  ISETP.GE.AND P1, PT, R15, R2, PT ;  /* 0x000000020f00720c */ /* 0x001fda0003f26270 */
[----:B------:R-:W-:Y:S05]  /*0150*/  @P1 BRA `(.L_x_0) ;  /* 0x0000000000401947 */ /* 0x000fea0003800000 */
[----:B--2---:R-:W-:-:S04]  /*0160*/  IMAD.WIDE R12, R3, 0x4, R8 ;  /* 0x00000004030c7825 */ /* 0x004fc800078e0208 */
[----:B------:R-:W-:Y:S02]  /*0170*/  IMAD.WIDE R14, R15, 0x4, R8 ;  /* 0x000000040f0e7825 */ /* 0x000fe400078e0208 */
[----:B------:R-:W2:Y:S04]  /*0180*/  LDG.E R13, desc[UR4][R12.64] ;  /* 0x000000040c0d7981 */ /* 0x000ea8000c1e1900 */
[----:B------:R-:W2:Y:S01]  /*0190*/  LDG.E R14, desc[UR4][R14.64] ;  /* 0x000000040e0e7981 */ /* 0x000ea2000c1e1900 */
[----:B------:R-:W-:-:S05]  /*01a0*/  IADD3 R17, PT, PT, R5, R3, RZ ;  /* 0x0000000305117210 */ /* 0x000fca0007ffe0ff */
[----:B---3--:R-:W-:Y:S01]  /*01b0*/  IMAD.WIDE R16, R17, 0x4, R10 ;  /* 0x0000000411107825 */ /* 0x008fe200078e020a */
[----:B--2---:R-:W-:-:S13]  /*01c0*/  ISETP.GE.AND P1, PT, R13, R14, PT ;  /* 0x0000000e0d00720c */ /* 0x004fda0003f26270 */
[----:B------:R-:W-:Y:S01]  /*01d0*/  @!P1 VIADD R7, R7, 0x1 ;  /* 0x0000000107079836 */ /* 0x000fe20000000000 */
[----:B------:R4:W-:Y:S01]  /*01e0*/  @!P1 STG.E desc[UR4][R16.64], R13 ;  /* 0x0000000d10009986 */ /* 0x0009e2000c101904 */
[----:B------:R-:W-:-:S03]  /*01f0*/  @P1 VIADD R5, R5, 0x1 ;  /* 0x0000000105051836 */ /* 0x000fc60000000000 */
[----:B------:R-:W-:Y:S01]  /*0200*/  IADD3 R3, PT, PT, R0, R7, RZ ;  /* 0x0000000700037210 */ /* 0x000fe20007ffe0ff */
[----:B------:R4:W-:Y:S01]  /*0210*/  @P1 STG.E desc[UR4][R16.64], R14 ;  /* 0x0000000e10001986 */ /* 0x0009e2000c101904 */
[----:B------:R-:W-:Y:S02]  /*0220*/  VIMNMX R6, PT, PT, R7, R5, !PT ;  /* 0x0000000507067248 */ /* 0x000fe40007fe0100 */
[----:B------:R-:W-:Y:S02]  /*0230*/  ISETP.GE.AND P1, PT, R3, R2, PT ;  /* 0x000000020300720c */ /* 0x000fe40003f26270 */
[----:B-1----:R-:W-:-:S13]  /*0240*/  ISETP.LT.AND P2, PT, R6, UR6, PT ;  /* 0x0000000606007c0c */ /* 0x002fda000bf41270 */
[----:B----4-:R-:W-:Y:S05]  /*0250*/  @!P1 BRA P2, `(.L_x_1) ;  /* 0xfffffffc00b49947 */ /* 0x010fea000103ffff */
.L_x_0:
[----:B-1----:R-:W0:Y:S01]  /*0260*/  LDCU UR6, c[0x0][0x394] ;  /* 0x00007280ff0677ac */ /* 0x002e220008000800 */
[----:B------:R-:W-:-:S05]  /*0270*/  IMAD.IADD R6, R0, 0x1, R7 ;  /* 0x0000000100067824 */ /* 0x000fca00078e0207 */
[----:B------:R-:W-:-:S04]  /*0280*/  ISETP.GE.AND P1, PT, R6, R2, PT ;  /* 0x000000020600720c */ /* 0x000fc80003f26270 */
[----:B0-----:R-:W-:-:S13]  /*0290*/  ISETP.GE.OR P1, PT, R7, UR6, P1 ;  /* 0x0000000607007c0c */ /* 0x001fda0008f26670 */
[----:B------:R-:W-:Y:S05]  /*02a0*/  @P1 BRA `(.L_x_2) ;  /* 0x0000000000c01947 */ /* 0x000fea0003800000 */
[----:B------:R-:W-:Y:S02]  /*02b0*/  LOP3.LUT R3, RZ, R0, RZ, 0x33, !PT ;  /* 0x00000000ff037212 */ /* 0x000fe400078e33ff */
[----:B--2---:R-:W-:Y:S02]  /*02c0*/  LOP3.LUT R8, RZ, R7, RZ, 0x33, !PT ;  /* 0x00000007ff087212 */ /* 0x004fe400078e33ff */
[----:B------:R-:W-:-:S04]  /*02d0*/  IADD3 R3, PT, PT, -R7, R2, R3 ;  /* 0x0000000207037210 */ /* 0x000fc80007ffe103 */
[----:B------:R-:W-:-:S04]  /*02e0*/  VIADDMNMX.U32 R3, R8, UR6, R3, PT ;  /* 0x0000000608037c46 */ /* 0x000fc8000b800003 */
[C---:B------:R-:W-:Y:S02]  /*02f0*/  LOP3.LUT R8, R3.reuse, 0x3, RZ, 0xc0, !PT ;  /* 0x0000000303087812 */ /* 0x040fe400078ec0ff */
[----:B------:R-:W-:Y:S02]  /*0300*/  ISETP.GE.U32.AND P1, PT, R3, 0x3, PT ;  /* 0x000000030300780c */ /* 0x000fe40003f26070 */
[----:B------:R-:W-:-:S13]  /*0310*/  ISETP.NE.AND P2, PT, R8, 0x3, PT ;  /* 0x000000030800780c */ /* 0x000fda0003f45270 */
[----:B------:R-:W-:Y:S05]  /*0320*/  @!P2 BRA `(.L_x_3) ;  /* 0x000000000040a947 */ /* 0x000fea0003800000 */
[----:B------:R-:W0:Y:S01]  /*0330*/  LDC.64 R8, c[0x0][0x380] ;  /* 0x0000e000ff087b82 */ /* 0x000e220000000a00 */
[----:B------:R-:W-:-:S05]  /*0340*/  VIADD R3, R3, 0x1 ;  /* 0x0000000103037836 */ /* 0x000fca0000000000 */
[----:B------:R-:W-:Y:S02]  /*0350*/  LOP3.LUT R12, R3, 0x3, RZ, 0xc0, !PT ;  /* 0x00000003030c7812 */ /* 0x000fe400078ec0ff */
[----:B---3--:R-:W1:Y:S01]  /*0360*/  LDC.64 R10, c[0x0][0x388] ;  /* 0x0000e200ff0a7b82 */ /* 0x008e620000000a00 */
[----:B------:R-:W-:Y:S02]  /*0370*/  IADD3 R3, PT, PT, R0, R7, R5 ;  /* 0x0000000700037210 */ /* 0x000fe40007ffe005 */
[----:B------:R-:W-:Y:S01]  /*0380*/  IADD3 R7, PT, PT, R7, R12, RZ ;  /* 0x0000000c07077210 */ /* 0x000fe20007ffe0ff */
[----:B------:R-:W-:-:S07]  /*0390*/  IMAD.MOV R16, RZ, RZ, -R12 ;  /* 0x000000ffff107224 */ /* 0x000fce00078e0a0c */
.L_x_4:
[----:B0-2---:R-:W-:-:S06]  /*03a0*/  IMAD.WIDE R14, R6, 0x4, R8 ;  /* 0x00000004060e7825 */ /* 0x005fcc00078e0208 */
[----:B------:R-:W2:Y:S01]  /*03b0*/  LDG.E R15, desc[UR4][R14.64] ;  /* 0x000000040e0f7981 */ /* 0x000ea2000c1e1900 */
[----:B------:R-:W-:Y:S02]  /*03c0*/  VIADD R16, R16, 0x1 ;  /* 0x0000000110107836 */ /* 0x000fe40000000000 */
[C---:B-1----:R-:W-:Y:S01]  /*03d0*/  IMAD.WIDE R12, R3.reuse, 0x4, R10 ;  /* 0x00000004030c7825 */ /* 0x042fe200078e020a */
[----:B------:R-:W-:Y:S02]  /*03e0*/  IADD3 R3, PT, PT, R3, 0x1, RZ ;  /* 0x0000000103037810 */ /* 0x000fe40007ffe0ff */
[----:B------:R-:W-:Y:S01]  /*03f0*/  ISETP.NE.AND P2, PT, R16, RZ, PT ;  /* 0x000000ff1000720c */ /* 0x000fe20003f45270 */
[----:B------:R-:W-:Y:S01]  /*0400*/  VIADD R6, R6, 0x1 ;  /* 0x0000000106067836 */ /* 0x000fe20000000000 */
[----:B--2---:R2:W-:Y:S11]  /*0410*/  STG.E desc[UR4][R12.64], R15 ;  /* 0x0000000f0c007986 */ /* 0x0045f6000c101904 */
[----:B------:R-:W-:Y:S05]  /*0420*/  @P2 BRA `(.L_x_4) ;  /* 0xfffffffc00dc2947 */ /* 0x000fea000383ffff */
.L_x_3:
[----:B------:R-:W-:Y:S05]  /*0430*/  @!P1 BRA `(.L_x_2) ;  /* 0x00000000005c9947 */ /* 0x000fea0003800000 */
[----:B---3--:R-:W0:Y:S01]  /*0440*/  LDC.64 R10, c[0x0][0x380] ;  /* 0x0000e000ff0a7b82 */ /* 0x008e220000000a00 */
[----:B------:R-:W-:-:S07]  /*0450*/  VIADD R20, R0, 0x1 ;  /* 0x0000000100147836 */ /* 0x000fce0000000000 */
[----:B------:R-:W1:Y:S02]  /*0460*/  LDC.64 R8, c[0x0][0x388] ;  /* 0x0000e200ff087b82 */ /* 0x000e640000000a00 */
.L_x_5:
[----:B0---4-:R-:W-:-:S06]  /*0470*/  IMAD.WIDE R18, R6, 0x4, R10 ;  /* 0x0000000406127825 */ /* 0x011fcc00078e020a */
[----:B------:R-:W3:Y:S01]  /*0480*/  LDG.E R19, desc[UR4][R18.64] ;  /* 0x0000000412137981 */ /* 0x000ee2000c1e1900 */
[----:B--2---:R-:W-:Y:S01]  /*0490*/  IADD3 R15, PT, PT, R5, R6, RZ ;  /* 0x00000006050f7210 */ /* 0x004fe20007ffe0ff */
[----:B------:R-:W-:-:S04]  /*04a0*/  IMAD.IADD R3, R20, 0x1, R7 ;  /* 0x0000000114037824 */ /* 0x000fc800078e0207 */
[----:B-1----:R-:W-:-:S04]  /*04b0*/  IMAD.WIDE R14, R15, 0x4, R8 ;  /* 0x000000040f0e7825 */ /* 0x002fc800078e0208 */
[----:B------:R-:W-:Y:S01]  /*04c0*/  IMAD.WIDE R12, R3, 0x4, R10 ;  /* 0x00000004030c7825 */ /* 0x000fe200078e020a */
[----:B---3--:R4:W-:Y:S04]  /*04d0*/  STG.E desc[UR4][R14.64], R19 ;  /* 0x000000130e007986 */ /* 0x0089e8000c101904 */
[----:B------:R-:W2:Y:S01]  /*04e0*/  LDG.E R21, desc[UR4][R12.64] ;  /* 0x000000040c157981 */ /* 0x000ea2000c1e1900 */
[----:B------:R-:W-:-:S04]  /*04f0*/  IMAD.IADD R17, R5, 0x1, R3 ;  /* 0x0000000105117824 */ /* 0x000fc800078e0203 */
[----:B------:R-:W-:-:S05]  /*0500*/  IMAD.WIDE R16, R17, 0x4, R8 ;  /* 0x0000000411107825 */ /* 0x000fca00078e0208 */
[----:B--2---:R4:W-:Y:S04]  /*0510*/  STG.E desc[UR4][R16.64], R21 ;  /* 0x0000001510007986 */ /* 0x0049e8000c101904 */
[----:B------:R-:W2:Y:S01]  /*0520*/  LDG.E R3, desc[UR4][R12.64+0x4] ;  /* 0x000004040c037981 */ /* 0x000ea2000c1e1900 */
[----:B------:R-:W-:-:S05]  /*0530*/  IADD3 R7, PT, PT, R7, 0x4, RZ ;  /* 0x0000000407077810 */ /* 0x000fca0007ffe0ff */
[----:B------:R-:W-:Y:S01]  /*0540*/  IMAD.IADD R6, R0, 0x1, R7 ;  /* 0x0000000100067824 */ /* 0x000fe200078e0207 */
[----:B------:R-:W-:-:S04]  /*0550*/  ISETP.GE.AND P1, PT, R7, UR6, PT ;  /* 0x0000000607007c0c */ /* 0x000fc8000bf26270 */
[----:B------:R-:W-:Y:S01]  /*0560*/  ISETP.LT.AND P2, PT, R6, R2, PT ;  /* 0x000000020600720c */ /* 0x000fe20003f41270 */
[----:B--2---:R4:W-:Y:S04]  /*0570*/  STG.E desc[UR4][R16.64+0x4], R3 ;  /* 0x0000040310007986 */ /* 0x0049e8000c101904 */
[----:B------:R-:W2:Y:S04]  /*0580*/  LDG.E R23, desc[UR4][R12.64+0x8] ;  /* 0x000008040c177981 */ /* 0x000ea8000c1e1900 */
[----:B--2---:R4:W-:Y:S04]  /*0590*/  STG.E desc[UR4][R16.64+0x8], R23 ;  /* 0x0000081710007986 */ /* 0x0049e8000c101904 */
[----:B------:R-:W-:Y:S05]  /*05a0*/  @!P1 BRA P2, `(.L_x_5) ;  /* 0xfffffffc00b09947 */ /* 0x000fea000103ffff */
.L_x_2:
[----:B------:R-:W-:-:S05]  /*05b0*/  IMAD.IADD R7, R4, 0x1, R5 ;  /* 0x0000000104077824 */ /* 0x000fca00078e0205 */
[----:B------:R-:W-:-:S04]  /*05c0*/  ISETP.GE.AND P1, PT, R7, R2, PT ;  /* 0x000000020700720c */ /* 0x000fc80003f26270 */
[----:B------:R-:W-:-:S13]  /*05d0*/  ISETP.GE.OR P1, PT, R5, UR6, P1 ;  /* 0x0000000605007c0c */ /* 0x000fda0008f26670 */
[----:B------:R-:W-:Y:S05]  /*05e0*/  @P1 BRA `(.L_x_6) ;  /* 0x0000000000b41947 */ /* 0x000fea0003800000 */
[----:B----4-:R-:W-:Y:S02]  /*05f0*/  LOP3.LUT R3, RZ, R4, RZ, 0x33, !PT ;  /* 0x00000004ff037212 */ /* 0x010fe400078e33ff */
        /* <DEDUP_REMOVED lines=8> */
[----:B------:R-:W-:-:S04]  /*0680*/  IADD3 R3, PT, PT, R3, 0x1, RZ ;  /* 0x0000000103037810 */ /* 0x000fc80007ffe0ff */
[----:B------:R-:W-:Y:S01]  /*0690*/  LOP3.LUT R12, R3, 0x3, RZ, 0xc0, !PT ;  /* 0x00000003030c7812 */ /* 0x000fe200078ec0ff */
[----:B------:R-:W-:Y:S02]  /*06a0*/  IMAD.MOV.U32 R3, RZ, RZ, R7 ;  /* 0x000000ffff037224 */ /* 0x000fe400078e0007 */
[----:B---3--:R-:W1:Y:S01]  /*06b0*/  LDC.64 R10, c[0x0][0x388] ;  /* 0x0000e200ff0a7b82 */ /* 0x008e620000000a00 */
[C---:B------:R-:W-:Y:S01]  /*06c0*/  IMAD.IADD R7, R5.reuse, 0x1, R6 ;  /* 0x0000000105077824 */ /* 0x040fe200078e0206 */
[----:B------:R-:W-:Y:S01]  /*06d0*/  IADD3 R5, PT, PT, R5, R12, RZ ;  /* 0x0000000c05057210 */ /* 0x000fe20007ffe0ff */
[----:B------:R-:W-:-:S07]  /*06e0*/  IMAD.MOV R16, RZ, RZ, -R12 ;  /* 0x000000ffff107224 */ /* 0x000fce00078e0a0c */
.L_x_8:
        /* <DEDUP_REMOVED lines=9> */
.L_x_7:
[----:B------:R-:W-:Y:S05]  /*0780*/  @!P1 BRA `(.L_x_6) ;  /* 0x00000000004c9947 */ /* 0x000fea0003800000 */
.L_x_9:
[----:B0-----:R-:W0:Y:S01]  /*0790*/  LDC.64 R8, c[0x0][0x380] ;  /* 0x0000e000ff087b82 */ /* 0x001e220000000a00 */
[----:B------:R-:W-:-:S07]  /*07a0*/  IMAD.IADD R3, R4, 0x1, R5 ;  /* 0x0000000104037824 */ /* 0x000fce00078e0205 */
[----:B---3--:R-:W1:Y:S01]  /*07b0*/  LDC.64 R10, c[0x0][0x388] ;  /* 0x0000e200ff0a7b82 */ /* 0x008e620000000a00 */
[----:B0-----:R-:W-:-:S05]  /*07c0*/  IMAD.WIDE R8, R3, 0x4, R8 ;  /* 0x0000000403087825 */ /* 0x001fca00078e0208 */
[----:B------:R-:W3:Y:S01]  /*07d0*/  LDG.E R7, desc[UR4][R8.64] ;  /* 0x0000000408077981 */ /* 0x000ee2000c1e1900 */
[----:B--2---:R-:W-:-:S05]  /*07e0*/  IADD3 R13, PT, PT, R6, R5, RZ ;  /* 0x00000005060d7210 */ /* 0x004fca0007ffe0ff */
[----:B-1----:R-:W-:-:S05]  /*07f0*/  IMAD.WIDE R10, R13, 0x4, R10 ;  /* 0x000000040d0a7825 */ /* 0x002fca00078e020a */
[----:B---3--:R0:W-:Y:S04]  /*0800*/  STG.E desc[UR4][R10.64], R7 ;  /* 0x000000070a007986 */ /* 0x0081e8000c101904 */
[----:B------:R-:W2:Y:S04]  /*0810*/  LDG.E R13, desc[UR4][R8.64+0x4] ;  /* 0x00000404080d7981 */ /* 0x000ea8000c1e1900 */
[----:B--2---:R0:W-:Y:S04]  /*0820*/  STG.E desc[UR4][R10.64+0x4], R13 ;  /* 0x0000040d0a007986 */ /* 0x0041e8000c101904 */
[----:B------:R-:W2:Y:S01]  /*0830*/  LDG.E R15, desc[UR4][R8.64+0x8] ;  /* 0x00000804080f7981 */ /* 0x000ea2000c1e1900 */
[----:B------:R-:W-:-:S02]  /*0840*/  VIADD R3, R3, 0x4 ;  /* 0x0000000403037836 */ /* 0x000fc40000000000 */
[----:B------:R-:W-:-:S03]  /*0850*/  VIADD R5, R5, 0x4 ;  /* 0x0000000405057836 */ /* 0x000fc60000000000 */
[----:B------:R-:W-:Y:S02]  /*0860*/  ISETP.LT.AND P2, PT, R3, R2, PT ;  /* 0x000000020300720c */ /* 0x000fe40003f41270 */
[----:B------:R-:W-:Y:S01]  /*0870*/  ISETP.GE.AND P1, PT, R5, UR6, PT ;  /* 0x0000000605007c0c */ /* 0x000fe2000bf26270 */
[----:B--2---:R0:W-:Y:S04]  /*0880*/  STG.E desc[UR4][R10.64+0x8], R15 ;  /* 0x0000080f0a007986 */ /* 0x0041e8000c101904 */
[----:B------:R-:W2:Y:S04]  /*0890*/  LDG.E R17, desc[UR4][R8.64+0xc] ;  /* 0x00000c0408117981 */ /* 0x000ea8000c1e1900 */
[----:B--2---:R0:W-:Y:S04]  /*08a0*/  STG.E desc[UR4][R10.64+0xc], R17 ;  /* 0x00000c110a007986 */ /* 0x0041e8000c101904 */
[----:B------:R-:W-:Y:S05]  /*08b0*/  @!P1 BRA P2, `(.L_x_9) ;  /* 0xfffffffc00b49947 */ /* 0x000fea000103ffff */
.L_x_6:
[----:B----4-:R-:W-:Y:S01]  /*08c0*/  IADD3 R3, PT, PT, R4, UR6, RZ ;  /* 0x0000000604037c10 */ /* 0x010fe2000fffe0ff */
[----:B------:R-:W-:Y:S06]  /*08d0*/  @!P0 EXIT ;  /* 0x000000000000894d */ /* 0x000fec0003800000 */
[----:B------:R-:W-:-:S04]  /*08e0*/  VIMNMX R3, PT, PT, R3, R2, PT ;  /* 0x0000000203037248 */ /* 0x000fc80003fe0100 */
[----:B------:R-:W-:-:S05]  /*08f0*/  VIADDMNMX R5, R0, 0x1, R3, !PT ;  /* 0x0000000100057846 */ /* 0x000fca0007800103 */
[----:B------:R-:W-:Y:S02]  /*0900*/  IMAD.IADD R2, R5, 0x1, -R0 ;  /* 0x0000000105027824 */ /* 0x000fe400078e0a00 */
[----:B------:R-:W-:-:S03]  /*0910*/  IMAD.IADD R5, R0, 0x1, -R5 ;  /* 0x0000000100057824 */ /* 0x000fc600078e0a05 */
[----:B------:R-:W-:Y:S02]  /*0920*/  LOP3.LUT P0, R2, R2, 0x3, RZ, 0xc0, !PT ;  /* 0x0000000302027812 */ /* 0x000fe4000780c0ff */
[----:B------:R-:W-:-:S11]  /*0930*/  ISETP.GT.U32.AND P1, PT, R5, -0x4, PT ;  /* 0xfffffffc0500780c */ /* 0x000fd60003f24070 */
[----:B------:R-:W-:Y:S05]  /*0940*/  @!P0 BRA `(.L_x_10) ;  /* 0x00000000002c8947 */ /* 0x000fea0003800000 */
[----:B--2---:R-:W1:Y:S01]  /*0950*/  LDC.64 R8, c[0x0][0x380] ;  /* 0x0000e000ff087b82 */ /* 0x004e620000000a00 */
[----:B------:R-:W-:-:S07]  /*0960*/  IADD3 R2, PT, PT, -R2, RZ, RZ ;  /* 0x000000ff02027210 */ /* 0x000fce0007ffe1ff */
[----:B0--3--:R-:W0:Y:S02]  /*0970*/  LDC.64 R10, c[0x0][0x388] ;  /* 0x0000e200ff0a7b82 */ /* 0x009e240000000a00 */
.L_x_11:
[----:B0---4-:R-:W-:-:S06]  /*0980*/  IMAD.WIDE R6, R0, 0x4, R10 ;  /* 0x0000000400067825 */ /* 0x011fcc00078e020a */
[----:B------:R-:W2:Y:S01]  /*0990*/  LDG.E R7, desc[UR4][R6.64] ;  /* 0x0000000406077981 */ /* 0x000ea2000c1e1900 */
[----:B------:R-:W-:Y:S02]  /*09a0*/  VIADD R2, R2, 0x1 ;  /* 0x0000000102027836 */ /* 0x000fe40000000000 */
[----:B-1----:R-:W-:-:S03]  /*09b0*/  IMAD.WIDE R4, R0, 0x4, R8 ;  /* 0x0000000400047825 */ /* 0x002fc600078e0208 */
[----:B------:R-:W-:Y:S01]  /*09c0*/  ISETP.NE.AND P0, PT, R2, RZ, PT ;  /* 0x000000ff0200720c */ /* 0x000fe20003f05270 */
[----:B------:R-:W-:Y:S01]  /*09d0*/  VIADD R0, R0, 0x1 ;  /* 0x0000000100007836 */ /* 0x000fe20000000000 */
[----:B--2---:R4:W-:Y:S11]  /*09e0*/  STG.E desc[UR4][R4.64], R7 ;  /* 0x0000000704007986 */ /* 0x0049f6000c101904 */
[----:B------:R-:W-:Y:S05]  /*09f0*/  @P0 BRA `(.L_x_11) ;  /* 0xfffffffc00e00947 */ /* 0x000fea000383ffff */
.L_x_10:
[----:B------:R-:W-:Y:S05]  /*0a00*/  @P1 EXIT ;  /* 0x000000000000194d */ /* 0x000fea0003800000 */
[----:B----4-:R-:W1:Y:S01]  /*0a10*/  LDC.64 R4, c[0x0][0x380] ;  /* 0x0000e000ff047b82 */ /* 0x010e620000000a00 */
[----:B------:R-:W-:-:S04]  /*0a20*/  IADD3 R2, PT, PT, R3, -R0, RZ ;  /* 0x8000000003027210 */ /* 0x000fc80007ffe0ff */
[----:B------:R-:W-:-:S03]  /*0a30*/  ISETP.GT.AND P1, PT, R2, 0xc, PT ;  /* 0x0000000c0200780c */ /* 0x000fc60003f24270 */
[----:B0-----:R-:W0:Y:S01]  /*0a40*/  LDC.64 R6, c[0x0][0x388] ;  /* 0x0000e200ff067b82 */ /* 0x001e220000000a00 */
[----:B-1----:R-:W-:-:S05]  /*0a50*/  IADD3 R4, P2, PT, R4, 0x8, RZ ;  /* 0x0000000804047810 */ /* 0x002fca0007f5e0ff */
[----:B------:R-:W-:Y:S01]  /*0a60*/  IMAD.X R5, RZ, RZ, R5, P2 ;  /* 0x000000ffff057224 */ /* 0x000fe200010e0605 */
[----:B0-----:R-:W-:-:S04]  /*0a70*/  IADD3 R6, P0, PT, R6, 0x8, RZ ;  /* 0x0000000806067810 */ /* 0x001fc80007f1e0ff */
[----:B------:R-:W-:Y:S02]  /*0a80*/  IADD3.X R7, PT, PT, RZ, R7, RZ, P0, !PT ;  /* 0x00000007ff077210 */ /* 0x000fe400007fe4ff */
[----:B------:R-:W-:Y:S01]  /*0a90*/  PLOP3.LUT P0, PT, PT, PT, PT, 0x80, 0x8 ;  /* 0x000000000008781c */ /* 0x000fe20003f0f070 */
[----:B------:R-:W-:-:S12]  /*0aa0*/  @!P1 BRA `(.L_x_12) ;  /* 0x0000000000c09947 */ /* 0x000fd80003800000 */
[----:B------:R-:W-:Y:S01]  /*0ab0*/  PLOP3.LUT P0, PT, PT, PT, PT, 0x8, 0x80 ;  /* 0x000000000080781c */ /* 0x000fe20003f0e170 */
[----:B--2---:R-:W-:-:S12]  /*0ac0*/  VIADD R9, R3, 0xfffffff4 ;  /* 0xfffffff403097836 */ /* 0x004fd80000000000 */
.L_x_13:
[----:B0--3--:R-:W-:-:S05]  /*0ad0*/  IMAD.WIDE R10, R0, 0x4, R6 ;  /* 0x00000004000a7825 */ /* 0x009fca00078e0206 */
[----:B------:R-:W2:Y:S01]  /*0ae0*/  LDG.E R19, desc[UR4][R10.64+-0x8] ;  /* 0xfffff8040a137981 */ /* 0x000ea2000c1e1900 */
[----:B------:R-:W-:-:S05]  /*0af0*/  IMAD.WIDE R12, R0, 0x4, R4 ;  /* 0x00000004000c7825 */ /* 0x000fca00078e0204 */
[----:B--2---:R0:W-:Y:S04]  /*0b00*/  STG.E desc[UR4][R12.64+-0x8], R19 ;  /* 0xfffff8130c007986 */ /* 0x0041e8000c101904 */
[----:B------:R-:W2:Y:S04]  /*0b10*/  LDG.E R21, desc[UR4][R10.64+-0x4] ;  /* 0xfffffc040a157981 */ /* 0x000ea8000c1e1900 */
[----:B--2---:R1:W-:Y:S04]  /*0b20*/  STG.E desc[UR4][R12.64+-0x4], R21 ;  /* 0xfffffc150c007986 */ /* 0x0043e8000c101904 */
[----:B------:R-:W2:Y:S01]  /*0b30*/  LDG.E R23, desc[UR4][R10.64] ;  /* 0x000000040a177981 */ /* 0x000ea2000c1e1900 */
[----:B------:R-:W-:-:S03]  /*0b40*/  IADD3 R17, PT, PT, R0, 0x4, RZ ;  /* 0x0000000400117810 */ /* 0x000fc60007ffe0ff */
[----:B--2---:R2:W-:Y:S04]  /*0b50*/  STG.E desc[UR4][R12.64], R23 ;  /* 0x000000170c007986 */ /* 0x0045e8000c101904 */
[----:B------:R-:W3:Y:S01]  /*0b60*/  LDG.E R25, desc[UR4][R10.64+0x4] ;  /* 0x000004040a197981 */ /* 0x000ee2000c1e1900 */
[----:B------:R-:W-:-:S03]  /*0b70*/  IMAD.WIDE R14, R17, 0x4, R6 ;  /* 0x00000004110e7825 */ /* 0x000fc600078e0206 */
[----:B---3--:R3:W-:Y:S04]  /*0b80*/  STG.E desc[UR4][R12.64+0x4], R25 ;  /* 0x000004190c007986 */ /* 0x0087e8000c101904 */
[----:B------:R-:W4:Y:S01]  /*0b90*/  LDG.E R27, desc[UR4][R14.64+-0x8] ;  /* 0xfffff8040e1b7981 */ /* 0x000f22000c1e1900 */
[----:B------:R-:W-:-:S05]  /*0ba0*/  IMAD.WIDE R16, R17, 0x4, R4 ;  /* 0x0000000411107825 */ /* 0x000fca00078e0204 */
[----:B----4-:R4:W-:Y:S04]  /*0bb0*/  STG.E desc[UR4][R16.64+-0x8], R27 ;  /* 0xfffff81b10007986 */ /* 0x0109e8000c101904 */
[----:B0-----:R-:W5:Y:S04]  /*0bc0*/  LDG.E R19, desc[UR4][R14.64+-0x4] ;  /* 0xfffffc040e137981 */ /* 0x001f68000c1e1900 */
[----:B-----5:R0:W-:Y:S04]  /*0bd0*/  STG.E desc[UR4][R16.64+-0x4], R19 ;  /* 0xfffffc1310007986 */ /* 0x0201e8000c101904 */
[----:B-1----:R-:W5:Y:S01]  /*0be0*/  LDG.E R21, desc[UR4][R14.64] ;  /* 0x000000040e157981 */ /* 0x002f62000c1e1900 */
[----:B------:R-:W-:-:S03]  /*0bf0*/  VIADD R29, R0, 0x8 ;  /* 0x00000008001d7836 */ /* 0x000fc60000000000 */
[----:B-----5:R1:W-:Y:S04]  /*0c00*/  STG.E desc[UR4][R16.64], R21 ;  /* 0x0000001510007986 */ /* 0x0203e8000c101904 */
[----:B--2---:R-:W2:Y:S01]  /*0c10*/  LDG.E R23, desc[UR4][R14.64+0x4] ;  /* 0x000004040e177981 */ /* 0x004ea2000c1e1900 */
[----:B------:R-:W-:-:S03]  /*0c20*/  IMAD.WIDE R10, R29, 0x4, R6 ;  /* 0x000000041d0a7825 */ /* 0x000fc600078e0206 */
[----:B--2---:R2:W-:Y:S04]  /*0c30*/  STG.E desc[UR4][R16.64+0x4], R23 ;  /* 0x0000041710007986 */ /* 0x0045e8000c101904 */
[----:B---3--:R-:W3:Y:S01]  /*0c40*/  LDG.E R25, desc[UR4][R10.64+-0x8] ;  /* 0xfffff8040a197981 */ /* 0x008ee2000c1e1900 */
[----:B------:R-:W-:-:S05]  /*0c50*/  IMAD.WIDE R12, R29, 0x4, R4 ;  /* 0x000000041d0c7825 */ /* 0x000fca00078e0204 */
[----:B---3--:R3:W-:Y:S04]  /*0c60*/  STG.E desc[UR4][R12.64+-0x8], R25 ;  /* 0xfffff8190c007986 */ /* 0x0087e8000c101904 */
[----:B----4-:R-:W4:Y:S04]  /*0c70*/  LDG.E R27, desc[UR4][R10.64+-0x4] ;  /* 0xfffffc040a1b7981 */ /* 0x010f28000c1e1900 */
[----:B----4-:R4:W-:Y:S04]  /*0c80*/  STG.E desc[UR4][R12.64+-0x4], R27 ;  /* 0xfffffc1b0c007986 */ /* 0x0109e8000c101904 */
[----:B0-----:R-:W5:Y:S01]  /*0c90*/  LDG.E R19, desc[UR4][R10.64] ;  /* 0x000000040a137981 */ /* 0x001f62000c1e1900 */
[----:B------:R-:W-:-:S03]  /*0ca0*/  IADD3 R29, PT, PT, R0, 0xc, RZ ;  /* 0x0000000c001d7810 */ /* 0x000fc60007ffe0ff */
[----:B-----5:R0:W-:Y:S04]  /*0cb0*/  STG.E desc[UR4][R12.64], R19 ;  /* 0x000000130c007986 */ /* 0x0201e8000c101904 */
[----:B-1----:R-:W5:Y:S01]  /*0cc0*/  LDG.E R21, desc[UR4][R10.64+0x4] ;  /* 0x000004040a157981 */ /* 0x002f62000c1e1900 */
[----:B------:R-:W-:-:S03]  /*0cd0*/  IMAD.WIDE R14, R29, 0x4, R6 ;  /* 0x000000041d0e7825 */ /* 0x000fc600078e0206 */
[----:B-----5:R0:W-:Y:S04]  /*0ce0*/  STG.E desc[UR4][R12.64+0x4], R21 ;  /* 0x000004150c007986 */ /* 0x0201e8000c101904 */
[----:B--2---:R-:W2:Y:S01]  /*0cf0*/  LDG.E R23, desc[UR4][R14.64+-0x8] ;  /* 0xfffff8040e177981 */ /* 0x004ea2000c1e1900 */
[----:B------:R-:W-:-:S05]  /*0d00*/  IMAD.WIDE R16, R29, 0x4, R4 ;  /* 0x000000041d107825 */ /* 0x000fca00078e0204 */
[----:B--2---:R0:W-:Y:S04]  /*0d10*/  STG.E desc[UR4][R16.64+-0x8], R23 ;  /* 0xfffff81710007986 */ /* 0x0041e8000c101904 */
[----:B---3--:R-:W2:Y:S04]  /*0d20*/  LDG.E R25, desc[UR4][R14.64+-0x4] ;  /* 0xfffffc040e197981 */ /* 0x008ea8000c1e1900 */
[----:B--2---:R0:W-:Y:S04]  /*0d30*/  STG.E desc[UR4][R16.64+-0x4], R25 ;  /* 0xfffffc1910007986 */ /* 0x0041e8000c101904 */
[----:B----4-:R-:W2:Y:S01]  /*0d40*/  LDG.E R27, desc[UR4][R14.64] ;  /* 0x000000040e1b7981 */ /* 0x010ea2000c1e1900 */
[----:B------:R-:W-:-:S05]  /*0d50*/  VIADD R0, R0, 0x10 ;  /* 0x0000001000007836 */ /* 0x000fca0000000000 */
[----:B------:R-:W-:Y:S01]  /*0d60*/  ISETP.GE.AND P1, PT, R0, R9, PT ;  /* 0x000000090000720c */ /* 0x000fe20003f26270 */
[----:B--2---:R0:W-:Y:S04]  /*0d70*/  STG.E desc[UR4][R16.64], R27 ;  /* 0x0000001b10007986 */ /* 0x0041e8000c101904 */
[----:B------:R-:W2:Y:S04]  /*0d80*/  LDG.E R11, desc[UR4][R14.64+0x4] ;  /* 0x000004040e0b7981 */ /* 0x000ea8000c1e1900 */
[----:B--2---:R0:W-:Y:S04]  /*0d90*/  STG.E desc[UR4][R16.64+0x4], R11 ;  /* 0x0000040b10007986 */ /* 0x0041e8000c101904 */
[----:B------:R-:W-:Y:S05]  /*0da0*/  @!P1 BRA `(.L_x_13) ;  /* 0xfffffffc00489947 */ /* 0x000fea000383ffff */
.L_x_12:
[----:B------:R-:W-:-:S04]  /*0db0*/  IADD3 R2, PT, PT, R3, -R0, RZ ;  /* 0x8000000003027210 */ /* 0x000fc80007ffe0ff */
[----:B------:R-:W-:-:S13]  /*0dc0*/  ISETP.GT.AND P1, PT, R2, 0x4, PT ;  /* 0x000000040200780c */ /* 0x000fda0003f24270 */
[----:B------:R-:W-:Y:S05]  /*0dd0*/  @!P1 BRA `(.L_x_14) ;  /* 0x00000000005c9947 */ /* 0x000fea0003800000 */
[----:B--2---:R-:W-:-:S05]  /*0de0*/  IMAD.WIDE R8, R0, 0x4, R6 ;  /* 0x0000000400087825 */ /* 0x004fca00078e0206 */
[----:B0-----:R-:W2:Y:S01]  /*0df0*/  LDG.E R17, desc[UR4][R8.64+-0x8] ;  /* 0xfffff80408117981 */ /* 0x001ea2000c1e1900 */
[----:B---3--:R-:W-:-:S05]  /*0e00*/  IMAD.WIDE R10, R0, 0x4, R4 ;  /* 0x00000004000a7825 */ /* 0x008fca00078e0204 */
[----:B--2---:R0:W-:Y:S04]  /*0e10*/  STG.E desc[UR4][R10.64+-0x8], R17 ;  /* 0xfffff8110a007986 */ /* 0x0041e8000c101904 */
[----:B------:R-:W2:Y:S04]  /*0e20*/  LDG.E R19, desc[UR4][R8.64+-0x4] ;  /* 0xfffffc0408137981 */ /* 0x000ea8000c1e1900 */
[----:B--2---:R1:W-:Y:S04]  /*0e30*/  STG.E desc[UR4][R10.64+-0x4], R19 ;  /* 0xfffffc130a007986 */ /* 0x0043e8000c101904 */
[----:B------:R-:W2:Y:S01]  /*0e40*/  LDG.E R21, desc[UR4][R8.64] ;  /* 0x0000000408157981 */ /* 0x000ea2000c1e1900 */
[----:B------:R-:W-:-:S03]  /*0e50*/  VIADD R15, R0, 0x4 ;  /* 0x00000004000f7836 */ /* 0x000fc60000000000 */
[----:B--2---:R4:W-:Y:S04]  /*0e60*/  STG.E desc[UR4][R10.64], R21 ;  /* 0x000000150a007986 */ /* 0x0049e8000c101904 */
[----:B------:R-:W2:Y:S01]  /*0e70*/  LDG.E R23, desc[UR4][R8.64+0x4] ;  /* 0x0000040408177981 */ /* 0x000ea2000c1e1900 */
[----:B------:R-:W-:-:S03]  /*0e80*/  IMAD.WIDE R12, R15, 0x4, R6 ;  /* 0x000000040f0c7825 */ /* 0x000fc600078e0206 */
[----:B--2---:R4:W-:Y:S04]  /*0e90*/  STG.E desc[UR4][R10.64+0x4], R23 ;  /* 0x000004170a007986 */ /* 0x0049e8000c101904 */
[----:B------:R-:W2:Y:S01]  /*0ea0*/  LDG.E R25, desc[UR4][R12.64+-0x8] ;  /* 0xfffff8040c197981 */ /* 0x000ea2000c1e1900 */
[----:B------:R-:W-:-:S05]  /*0eb0*/  IMAD.WIDE R14, R15, 0x4, R4 ;  /* 0x000000040f0e7825 */ /* 0x000fca00078e0204 */
[----:B--2---:R4:W-:Y:S04]  /*0ec0*/  STG.E desc[UR4][R14.64+-0x8], R25 ;  /* 0xfffff8190e007986 */ /* 0x0049e8000c101904 */
[----:B0-----:R-:W2:Y:S04]  /*0ed0*/  LDG.E R17, desc[UR4][R12.64+-0x4] ;  /* 0xfffffc040c117981 */ /* 0x001ea8000c1e1900 */
[----:B--2---:R4:W-:Y:S04]  /*0ee0*/  STG.E desc[UR4][R14.64+-0x4], R17 ;  /* 0xfffffc110e007986 */ /* 0x0049e8000c101904 */
[----:B-1----:R-:W2:Y:S04]  /*0ef0*/  LDG.E R19, desc[UR4][R12.64] ;  /* 0x000000040c137981 */ /* 0x002ea8000c1e1900 */
[----:B--2---:R4:W-:Y:S04]  /*0f00*/  STG.E desc[UR4][R14.64], R19 ;  /* 0x000000130e007986 */ /* 0x0049e8000c101904 */
[----:B------:R-:W2:Y:S01]  /*0f10*/  LDG.E R9, desc[UR4][R12.64+0x4] ;  /* 0x000004040c097981 */ /* 0x000ea2000c1e1900 */
[----:B------:R-:W-:-:S02]  /*0f20*/  PLOP3.LUT P0, PT, PT, PT, PT, 0x8, 0x80 ;  /* 0x000000000080781c */ /* 0x000fc40003f0e170 */
[----:B------:R-:W-:Y:S01]  /*0f30*/  IADD3 R0, PT, PT, R0, 0x8, RZ ;  /* 0x0000000800007810 */ /* 0x000fe20007ffe0ff */
[----:B--2---:R4:W-:Y:S10]  /*0f40*/  STG.E desc[UR4][R14.64+0x4], R9 ;  /* 0x000004090e007986 */ /* 0x0049f4000c101904 */
.L_x_14:
[----:B------:R-:W-:-:S13]  /*0f50*/  ISETP.LT.OR P0, PT, R0, R3, P0 ;  /* 0x000000030000720c */ /* 0x000fda0000701670 */
[----:B------:R-:W-:Y:S05]  /*0f60*/  @!P0 EXIT ;  /* 0x000000000000894d */ /* 0x000fea0003800000 */
[----:B------:R-:W-:-:S05]  /*0f70*/  IMAD.WIDE R6, R0, 0x4, R6 ;  /* 0x0000000400067825 */ /* 0x000fca00078e0206 */
[----:B------:R-:W5:Y:S01]  /*0f80*/  LDG.E R3, desc[UR4][R6.64+-0x8] ;  /* 0xfffff80406037981 */ /* 0x000f62000c1e1900 */
[----:B------:R-:W-:-:S05]  /*0f90*/  IMAD.WIDE R4, R0, 0x4, R4 ;  /* 0x0000000400047825 */ /* 0x000fca00078e0204 */
[----:B-----5:R-:W-:Y:S04]  /*0fa0*/  STG.E desc[UR4][R4.64+-0x8], R3 ;  /* 0xfffff80304007986 */ /* 0x020fe8000c101904 */
[----:B--2-4-:R-:W2:Y:S04]  /*0fb0*/  LDG.E R9, desc[UR4][R6.64+-0x4] ;  /* 0xfffffc0406097981 */ /* 0x014ea8000c1e1900 */
[----:B--2---:R-:W-:Y:S04]  /*0fc0*/  STG.E desc[UR4][R4.64+-0x4], R9 ;  /* 0xfffffc0904007986 */ /* 0x004fe8000c101904 */
[----:B0--3--:R-:W2:Y:S04]  /*0fd0*/  LDG.E R11, desc[UR4][R6.64] ;  /* 0x00000004060b7981 */ /* 0x009ea8000c1e1900 */
[----:B--2---:R-:W-:Y:S04]  /*0fe0*/  STG.E desc[UR4][R4.64], R11 ;  /* 0x0000000b04007986 */ /* 0x004fe8000c101904 */
[----:B------:R-:W2:Y:S04]  /*0ff0*/  LDG.E R13, desc[UR4][R6.64+0x4] ;  /* 0x00000404060d7981 */ /* 0x000ea8000c1e1900 */
[----:B--2---:R-:W-:Y:S01]  /*1000*/  STG.E desc[UR4][R4.64+0x4], R13 ;  /* 0x0000040d04007986 */ /* 0x004fe2000c101904 */
[----:B------:R-:W-:Y:S05]  /*1010*/  EXIT ;  /* 0x000000000000794d */ /* 0x000fea0003800000 */
.L_x_15:
[----:B------:R-:W-:-:S00]  /*1020*/  BRA `(.L_x_15) ;  /* 0xfffffffc00fc7947 */ /* 0x000fc0000383ffff */
[----:B------:R-:W-:-:S00]  /*1030*/  NOP ;  /* 0x0000000000007918 */ /* 0x000fc00000000000 */
        /* <DEDUP_REMOVED lines=12> */
.L_x_96:


//--------------------- .text._Z19parallel_shell_sortPiii --------------------------
	.section	.text._Z19parallel_shell_sortPiii,"ax",@progbits
	.align	128
        .global         _Z19parallel_shell_sortPiii
        .type           _Z19parallel_shell_sortPiii,@function
        .size           _Z19parallel_shell_sortPiii,(.L_x_97 - _Z19parallel_shell_sortPiii)
        .other          _Z19parallel_shell_sortPiii,@"STO_CUDA_ENTRY STV_DEFAULT"
_Z19parallel_shell_sortPiii:
.text._Z19parallel_shell_sortPiii:
[----:B------:R-:W-:Y:S01]  /*0000*/  LDC R1, c[0x0][0x37c] ;  /* 0x0000df00ff017b82 */ /* 0x000fe20000000800 */
[----:B------:R-:W0:Y:S07]  /*0010*/  LDCU UR5, c[0x0][0x38c] ;  /* 0x00007180ff0577ac */ /* 0x000e2e0008000800 */
[----:B------:R-:W1:Y:S01]  /*0020*/  S2UR UR4, SR_CTAID.X ;  /* 0x00000000000479c3 */ /* 0x000e620000002500 */
[----:B------:R-:W2:Y:S01]  /*0030*/  LDCU.64 UR10, c[0x0][0x358] ;  /* 0x00006b00ff0a77ac */ /* 0x000ea20008000a00 */
[----:B0-----:R-:W-:-:S05]  /*0040*/  IMAD.U32 R2, RZ, RZ, UR5 ;  /* 0x00000005ff027e24 */ /* 0x001fca000f8e00ff */
[C---:B------:R-:W-:Y:S01]  /*0050*/  ISETP.GE.AND P0, PT, R2.reuse, 0x3001, PT ;  /* 0x000030010200780c */ /* 0x040fe20003f06270 */
[----:B-1----:R-:W-:-:S12]  /*0060*/  IMAD R0, R2, UR4, RZ ;  /* 0x0000000402007c24 */ /* 0x002fd8000f8e02ff */
[----:B--2---:R-:W-:Y:S05]  /*0070*/  @!P0 BRA `(.L_x_16) ;  /* 0x0000000000d08947 */ /* 0x004fea0003800000 */
[----:B------:R-:W0:Y:S01]  /*0080*/  S2R R6, SR_TID.X ;  /* 0x0000000000067919 */ /* 0x000e220000002100 */
[----:B------:R-:W-:-:S07]  /*0090*/  IMAD.MOV.U32 R7, RZ, RZ, 0x400 ;  /* 0x00000400ff077424 */ /* 0x000fce00078e00ff */
.L_x_23:
[----:B0-----:R-:W-:Y:S01]  /*00a0*/  ISETP.GE.U32.AND P0, PT, R6, R7, PT ;  /* 0x000000070600720c */ /* 0x001fe20003f06070 */
[----:B------:R-:W-:-:S12]  /*00b0*/  BSSY.RECONVERGENT B0, `(.L_x_17) ;  /* 0x000002b000007945 */ /* 0x000fd80003800200 */
[----:B-1----:R-:W-:Y:S05]  /*00c0*/  @P0 BRA `(.L_x_18) ;  /* 0x0000000000a40947 */ /* 0x002fea0003800000 */
[----:B------:R-:W0:Y:S01]  /*00d0*/  LDCU.64 UR4, c[0x0][0x388] ;  /* 0x00007100ff0477ac */ /* 0x000e220008000a00 */
[----:B------:R-:W-:-:S04]  /*00e0*/  IMAD.IADD R8, R6, 0x1, R7 ;  /* 0x0000000106087824 */ /* 0x000fc800078e0207 */
[----:B------:R-:W-:-:S05]  /*00f0*/  IMAD.IADD R2, R0, 0x1, R8 ;  /* 0x0000000100027824 */ /* 0x000fca00078e0208 */
[----:B0-----:R-:W-:-:S04]  /*0100*/  ISETP.GE.AND P0, PT, R2, UR4, PT ;  /* 0x0000000402007c0c */ /* 0x001fc8000bf06270 */
[----:B------:R-:W-:-:S13]  /*0110*/  ISETP.GE.OR P0, PT, R8, UR5, P0 ;  /* 0x0000000508007c0c */ /* 0x000fda0008706670 */
[----:B------:R-:W-:Y:S05]  /*0120*/  @P0 BRA `(.L_x_18) ;  /* 0x00000000008c0947 */ /* 0x000fea0003800000 */
[----:B------:R-:W-:-:S07]  /*0130*/  IMAD R9, R7, -0x2, R0 ;  /* 0xfffffffe07097824 */ /* 0x000fce00078e0200 */
.L_x_22:
[----:B-1----:R-:W0:Y:S01]  /*0140*/  LDC.64 R4, c[0x0][0x380] ;  /* 0x0000e000ff047b82 */ /* 0x002e220000000a00 */
[----:B------:R-:W-:Y:S02]  /*0150*/  IMAD.IADD R3, R2, 0x1, -R7 ;  /* 0x0000000102037824 */ /* 0x000fe400078e0a07 */
[----:B------:R-:W-:Y:S02]  /*0160*/  IMAD.SHL.U32 R17, R7, 0x4, RZ ;  /* 0x0000000407117824 */ /* 0x000fe400078e00ff */
[----:B0-----:R-:W-:-:S03]  /*0170*/  IMAD.WIDE R4, R3, 0x4, R4 ;  /* 0x0000000403047825 */ /* 0x001fc600078e0204 */
[----:B------:R-:W-:Y:S02]  /*0180*/  IADD3 R10, P0, PT, R4, R17, RZ ;  /* 0x00000011040a7210 */ /* 0x000fe40007f1e0ff */
[----:B------:R-:W2:Y:S03]  /*0190*/  LDG.E R12, desc[UR10][R4.64] ;  /* 0x0000000a040c7981 */ /* 0x000ea6000c1e1900 */
[----:B------:R-:W-:-:S05]  /*01a0*/  IMAD.X R11, RZ, RZ, R5, P0 ;  /* 0x000000ffff0b7224 */ /* 0x000fca00000e0605 */
[----:B------:R-:W2:Y:S01]  /*01b0*/  LDG.E R13, desc[UR10][R10.64] ;  /* 0x0000000a0a0d7981 */ /* 0x000ea2000c1e1900 */
[----:B------:R-:W-:Y:S01]  /*01c0*/  BSSY.RECONVERGENT B1, `(.L_x_19) ;  /* 0x0000013000017945 */ /* 0x000fe20003800200 */
[----:B--2---:R-:W-:-:S13]  /*01d0*/  ISETP.GT.AND P0, PT, R12, R13, PT ;  /* 0x0000000d0c00720c */ /* 0x004fda0003f04270 */
[----:B------:R-:W-:Y:S05]  /*01e0*/  @!P0 BRA `(.L_x_20) ;  /* 0x0000000000408947 */ /* 0x000fea0003800000 */
[----:B------:R-:W0:Y:S01]  /*01f0*/  LDC.64 R2, c[0x0][0x380] ;  /* 0x0000e000ff027b82 */ /* 0x000e220000000a00 */
[--C-:B------:R-:W-:Y:S02]  /*0200*/  IMAD R14, R7, -0x2, R8.reuse ;  /* 0xfffffffe070e7824 */ /* 0x100fe400078e0208 */
[----:B------:R-:W-:-:S07]  /*0210*/  IMAD.IADD R15, R9, 0x1, R8 ;  /* 0x00000001090f7824 */ /* 0x000fce00078e0208 */
.L_x_21:
[----:B------:R1:W-:Y:S01]  /*0220*/  STG.E desc[UR10][R10.64], R12 ;  /* 0x0000000c0a007986 */ /* 0x0003e2000c10190a */
[----:B------:R-:W-:-:S03]  /*0230*/  ISETP.GE.AND P0, PT, R14, R0, PT ;  /* 0x000000000e00720c */ /* 0x000fc60003f06270 */
[----:B------:R1:W-:Y:S10]  /*0240*/  STG.E desc[UR10][R4.64], R13 ;  /* 0x0000000d04007986 */ /* 0x0003f4000c10190a */
[----:B------:R-:W-:Y:S05]  /*0250*/  @!P0 BRA `(.L_x_20) ;  /* 0x0000000000248947 */ /* 0x000fea0003800000 */
[----:B01----:R-:W-:-:S03]  /*0260*/  IMAD.WIDE R4, R15, 0x4, R2 ;  /* 0x000000040f047825 */ /* 0x003fc600078e0202 */
[----:B------:R-:W-:Y:S02]  /*0270*/  IADD3 R10, P0, PT, R17, R4, RZ ;  /* 0x00000004110a7210 */ /* 0x000fe40007f1e0ff */
[----:B------:R-:W2:Y:S03]  /*0280*/  LDG.E R12, desc[UR10][R4.64] ;  /* 0x0000000a040c7981 */ /* 0x000ea6000c1e1900 */
[----:B------:R-:W-:-:S05]  /*0290*/  IMAD.X R11, RZ, RZ, R5, P0 ;  /* 0x000000ffff0b7224 */ /* 0x000fca00000e0605 */
[----:B------:R-:W2:Y:S01]  /*02a0*/  LDG.E R13, desc[UR10][R10.64] ;  /* 0x0000000a0a0d7981 */ /* 0x000ea2000c1e1900 */
[----:B------:R-:W-:Y:S01]  /*02b0*/  IADD3 R14, PT, PT, R14, -R7, RZ ;  /* 0x800000070e0e7210 */ /* 0x000fe20007ffe0ff */
[----:B------:R-:W-:Y:S01]  /*02c0*/  IMAD.IADD R15, R15, 0x1, -R7 ;  /* 0x000000010f0f7824 */ /* 0x000fe200078e0a07 */
[----:B--2---:R-:W-:-:S13]  /*02d0*/  ISETP.GT.AND P0, PT, R12, R13, PT ;  /* 0x0000000d0c00720c */ /* 0x004fda0003f04270 */
[----:B------:R-:W-:Y:S05]  /*02e0*/  @P0 BRA `(.L_x_21) ;  /* 0xfffffffc00cc0947 */ /* 0x000fea000383ffff */
.L_x_20:
[----:B------:R-:W-:Y:S05]  /*02f0*/  BSYNC.RECONVERGENT B1 ;  /* 0x0000000000017941 */ /* 0x000fea0003800200 */
.L_x_19:
[----:B------:R-:W2:Y:S01]  /*0300*/  LDCU.64 UR4, c[0x0][0x388] ;  /* 0x00007100ff0477ac */ /* 0x000ea20008000a00 */
[----:B------:R-:W-:-:S04]  /*0310*/  IMAD.IADD R8, R8, 0x1, R7 ;  /* 0x0000000108087824 */ /* 0x000fc800078e0207 */
[----:B0-----:R-:W-:Y:S01]  /*0320*/  IMAD.IADD R2, R0, 0x1, R8 ;  /* 0x0000000100027824 */ /* 0x001fe200078e0208 */
[----:B--2---:R-:W-:-:S04]  /*0330*/  ISETP.LT.AND P1, PT, R8, UR5, PT ;  /* 0x0000000508007c0c */ /* 0x004fc8000bf21270 */
[----:B------:R-:W-:-:S13]  /*0340*/  ISETP.GE.AND P0, PT, R2, UR4, PT ;  /* 0x0000000402007c0c */ /* 0x000fda000bf06270 */
[----:B------:R-:W-:Y:S05]  /*0350*/  @!P0 BRA P1, `(.L_x_22) ;  /* 0xfffffffc00788947 */ /* 0x000fea000083ffff */
.L_x_18:
[----:B------:R-:W-:Y:S05]  /*0360*/  BSYNC.RECONVERGENT B0 ;  /* 0x0000000000007941 */ /* 0x000fea0003800200 */
.L_x_17:
[----:B------:R-:W-:Y:S01]  /*0370*/  BAR.SYNC.DEFER_BLOCKING 0x0 ;  /* 0x0000000000007b1d */ /* 0x000fe20000010000 */
[----:B------:R-:W-:Y:S02]  /*0380*/  ISETP.GT.U32.AND P0, PT, R7, 0x1, PT ;  /* 0x000000010700780c */ /* 0x000fe40003f04070 */
[----:B------:R-:W-:-:S11]  /*0390*/  SHF.R.U32.HI R7, RZ, 0x1, R7 ;  /* 0x00000001ff077819 */ /* 0x000fd60000011607 */
[----:B------:R-:W-:Y:S05]  /*03a0*/  @P0 BRA `(.L_x_23) ;  /* 0xfffffffc003c0947 */ /* 0x000fea000383ffff */
[----:B------:R-:W-:Y:S05]  /*03b0*/  EXIT ;  /* 0x000000000000794d */ /* 0x000fea0003800000 */
.L_x_16:
[----:B------:R-:W-:Y:S01]  /*03c0*/  ISETP.GT.AND P0, PT, R2, 0x3ff, PT ;  /* 0x000003ff0200780c */ /* 0x000fe20003f04270 */
[----:B------:R-:W-:-:S12]  /*03d0*/  BSSY.RECONVERGENT B0, `(.L_x_24) ;  /* 0x0000024000007945 */ /* 0x000fd80003800200 */
[----:B------:R-:W-:Y:S05]  /*03e0*/  @P0 BRA `(.L_x_25) ;  /* 0x00000000003c0947 */ /* 0x000fea0003800000 */
[----:B------:R-:W0:Y:S01]  /*03f0*/  S2R R13, SR_TID.X ;  /* 0x00000000000d7919 */ /* 0x000e220000002100 */
[----:B------:R-:W1:Y:S01]  /*0400*/  LDCU UR4, c[0x0][0x388] ;  /* 0x00007100ff0477ac */ /* 0x000e620008000800 */
[----:B0-----:R-:W-:-:S05]  /*0410*/  IMAD.IADD R3, R0, 0x1, R13 ;  /* 0x0000000100037824 */ /* 0x001fca00078e020d */
[----:B-1----:R-:W-:-:S04]  /*0420*/  ISETP.GE.U32.AND P0, PT, R3, UR4, PT ;  /* 0x0000000403007c0c */ /* 0x002fc8000bf06070 */
[----:B------:R-:W-:-:S13]  /*0430*/  ISETP.GE.U32.OR P0, PT, R13, R2, P0 ;  /* 0x000000020d00720c */ /* 0x000fda0000706470 */
[----:B------:R-:W-:Y:S05]  /*0440*/  @P0 BRA `(.L_x_26) ;  /* 0x0000000000700947 */ /* 0x000fea0003800000 */
[----:B------:R-:W0:Y:S02]  /*0450*/  LDC.64 R4, c[0x0][0x380] ;  /* 0x0000e000ff047b82 */ /* 0x000e240000000a00 */
[----:B0-----:R-:W-:-:S06]  /*0460*/  IMAD.WIDE.U32 R4, R3, 0x4, R4 ;  /* 0x0000000403047825 */ /* 0x001fcc00078e0004 */
[----:B------:R-:W2:Y:S01]  /*0470*/  LDG.E R4, desc[UR10][R4.64] ;  /* 0x0000000a04047981 */ /* 0x000ea2000c1e1900 */
[----:B------:R-:W0:Y:S01]  /*0480*/  S2UR UR5, SR_CgaCtaId ;  /* 0x00000000000579c3 */ /* 0x000e220000008800 */
[----:B------:R-:W-:Y:S02]  /*0490*/  UMOV UR4, 0x400 ;  /* 0x0000040000047882 */ /* 0x000fe40000000000 */
[----:B0-----:R-:W-:-:S06]  /*04a0*/  ULEA UR4, UR5, UR4, 0x18 ;  /* 0x0000000405047291 */ /* 0x001fcc000f8ec0ff */
[----:B------:R-:W-:-:S05]  /*04b0*/  LEA R3, R13, UR4, 0x2 ;  /* 0x000000040d037c11 */ /* 0x000fca000f8e10ff */
[----:B--2---:R1:W-:Y:S01]  /*04c0*/  STS [R3], R4 ;  /* 0x0000000403007388 */ /* 0x0043e20000000800 */
[----:B------:R-:W-:Y:S05]  /*04d0*/  BRA `(.L_x_26) ;  /* 0x00000000004c7947 */ /* 0x000fea0003800000 */
.L_x_25:
[----:B------:R-:W0:Y:S01]  /*04e0*/  S2R R13, SR_TID.X ;  /* 0x00000000000d7919 */ /* 0x000e220000002100 */
[----:B------:R-:W1:Y:S01]  /*04f0*/  LDCU UR4, c[0x0][0x388] ;  /* 0x00007100ff0477ac */ /* 0x000e620008000800 */
[----:B0-----:R-:W-:-:S05]  /*0500*/  IMAD.IADD R9, R0, 0x1, R13 ;  /* 0x0000000100097824 */ /* 0x001fca00078e020d */
[----:B-1----:R-:W-:-:S13]  /*0510*/  ISETP.GE.AND P0, PT, R9, UR4, PT ;  /* 0x0000000409007c0c */ /* 0x002fda000bf06270 */
[----:B------:R-:W-:Y:S05]  /*0520*/  @P0 BRA `(.L_x_26) ;  /* 0x0000000000380947 */ /* 0x000fea0003800000 */
[----:B------:R-:W0:Y:S01]  /*0530*/  S2R R4, SR_CgaCtaId ;  /* 0x0000000000047919 */ /* 0x000e220000008800 */
[----:B------:R-:W1:Y:S01]  /*0540*/  LDC.64 R6, c[0x0][0x380] ;  /* 0x0000e000ff067b82 */ /* 0x000e620000000a00 */
[----:B------:R-:W-:-:S04]  /*0550*/  MOV R3, 0x400 ;  /* 0x0000040000037802 */ /* 0x000fc80000000f00 */
[----:B0-----:R-:W-:Y:S01]  /*0560*/  LEA R8, R4, R3, 0x18 ;  /* 0x0000000304087211 */ /* 0x001fe200078ec0ff */
[----:B------:R-:W-:-:S07]  /*0570*/  IMAD.MOV.U32 R3, RZ, RZ, R13 ;  /* 0x000000ffff037224 */ /* 0x000fce00078e000d */
.L_x_27:
[----:B01----:R-:W-:-:S06]  /*0580*/  IMAD.WIDE R4, R9, 0x4, R6 ;  /* 0x0000000409047825 */ /* 0x003fcc00078e0206 */
[----:B------:R-:W2:Y:S01]  /*0590*/  LDG.E R4, desc[UR10][R4.64] ;  /* 0x0000000a04047981 */ /* 0x000ea2000c1e1900 */
[C---:B------:R-:W-:Y:S02]  /*05a0*/  IMAD R11, R3.reuse, 0x4, R8 ;  /* 0x00000004030b7824 */ /* 0x040fe400078e0208 */
[----:B------:R-:W-:-:S05]  /*05b0*/  VIADD R3, R3, 0x400 ;  /* 0x0000040003037836 */ /* 0x000fca0000000000 */
[----:B------:R-:W-:Y:S02]  /*05c0*/  IADD3 R9, PT, PT, R0, R3, RZ ;  /* 0x0000000300097210 */ /* 0x000fe40007ffe0ff */
[----:B------:R-:W-:Y:S02]  /*05d0*/  ISETP.GE.AND P0, PT, R3, R2, PT ;  /* 0x000000020300720c */ /* 0x000fe40003f06270 */
[----:B------:R-:W-:Y:S01]  /*05e0*/  ISETP.LT.AND P1, PT, R9, UR4, PT ;  /* 0x0000000409007c0c */ /* 0x000fe2000bf21270 */
[----:B--2---:R0:W-:-:S12]  /*05f0*/  STS [R11], R4 ;  /* 0x000000040b007388 */ /* 0x0041d80000000800 */
[----:B------:R-:W-:Y:S05]  /*0600*/  @!P0 BRA P1, `(.L_x_27) ;  /* 0xfffffffc00dc8947 */ /* 0x000fea000083ffff */
.L_x_26:
[----:B------:R-:W-:Y:S05]  /*0610*/  BSYNC.RECONVERGENT B0 ;  /* 0x0000000000007941 */ /* 0x000fea0003800200 */
.L_x_24:
[----:B------:R-:W-:Y:S01]  /*0620*/  LOP3.LUT R5, R13, 0x400, RZ, 0xfc, !PT ;  /* 0x000004000d057812 */ /* 0x000fe200078efcff */
[----:B------:R-:W-:Y:S01]  /*0630*/  BSSY.RECONVERGENT B0, `(.L_x_28) ;  /* 0x0000022000007945 */ /* 0x000fe20003800200 */
[----:B-1----:R-:W-:Y:S02]  /*0640*/  IMAD.MOV.U32 R3, RZ, RZ, R13 ;  /* 0x000000ffff037224 */ /* 0x002fe400078e000d */
[----:B------:R-:W-:-:S13]  /*0650*/  ISETP.GE.AND P0, PT, R5, R2, PT ;  /* 0x000000020500720c */ /* 0x000fda0003f06270 */
[----:B------:R-:W-:Y:S05]  /*0660*/  @P0 BRA `(.L_x_29) ;  /* 0x0000000000780947 */ /* 0x000fea0003800000 */
[----:B------:R-:W1:Y:S01]  /*0670*/  S2R R7, SR_CgaCtaId ;  /* 0x0000000000077919 */ /* 0x000e620000008800 */
[----:B------:R-:W-:-:S04]  /*0680*/  MOV R2, 0x400 ;  /* 0x0000040000027802 */ /* 0x000fc80000000f00 */
[----:B-1----:R-:W-:-:S07]  /*0690*/  LEA R10, R7, R2, 0x18 ;  /* 0x00000002070a7211 */ /* 0x002fce00078ec0ff */
.L_x_33:
[----:B------:R-:W-:Y:S01]  /*06a0*/  IMAD R2, R5, 0x4, R10 ;  /* 0x0000000405027824 */ /* 0x000fe200078e020a */
[----:B------:R-:W-:Y:S04]  /*06b0*/  BSSY.RECONVERGENT B1, `(.L_x_30) ;  /* 0x0000014000017945 */ /* 0x000fe80003800200 */
[----:B0-----:R-:W-:Y:S04]  /*06c0*/  LDS R4, [R2+-0x1000] ;  /* 0xfff0000002047984 */ /* 0x001fe80000000800 */
[----:B------:R-:W0:Y:S02]  /*06d0*/  LDS R7, [R2] ;  /* 0x0000000002077984 */ /* 0x000e240000000800 */
[----:B0-----:R-:W-:-:S13]  /*06e0*/  ISETP.GT.AND P0, PT, R4, R7, PT ;  /* 0x000000070400720c */ /* 0x001fda0003f04270 */
[----:B------:R-:W-:Y:S05]  /*06f0*/  @!P0 BRA `(.L_x_31) ;  /* 0x00000000003c8947 */ /* 0x000fea0003800000 */
[----:B------:R-:W-:Y:S02]  /*0700*/  IMAD.MOV.U32 R9, RZ, RZ, R4 ;  /* 0x000000ffff097224 */ /* 0x000fe400078e0004 */
[----:B------:R-:W-:Y:S02]  /*0710*/  VIADD R4, R2, 0xfffff000 ;  /* 0xfffff00002047836 */ /* 0x000fe40000000000 */
[----:B------:R-:W-:-:S07]  /*0720*/  IMAD.MOV.U32 R6, RZ, RZ, R5 ;  /* 0x000000ffff067224 */ /* 0x000fce00078e0005 */
.L_x_32:
[----:B------:R0:W-:Y:S01]  /*0730*/  STS [R2], R9 ;  /* 0x0000000902007388 */ /* 0x0001e20000000800 */
[----:B------:R-:W-:-:S03]  /*0740*/  ISETP.GE.AND P0, PT, R6, 0x800, PT ;  /* 0x000008000600780c */ /* 0x000fc60003f06270 */
[----:B------:R0:W-:Y:S10]  /*0750*/  STS [R4], R7 ;  /* 0x0000000704007388 */ /* 0x0001f40000000800 */
[----:B0-----:R-:W-:Y:S05]  /*0760*/  @!P0 BRA `(.L_x_31) ;  /* 0x0000000000208947 */ /* 0x001fea0003800000 */
[C---:B------:R-:W-:Y:S02]  /*0770*/  IMAD R8, R6.reuse, 0x4, R10 ;  /* 0x0000000406087824 */ /* 0x040fe400078e020a */
[----:B------:R-:W-:Y:S02]  /*0780*/  VIADD R6, R6, 0xfffffc00 ;  /* 0xfffffc0006067836 */ /* 0x000fe40000000000 */
[C---:B------:R-:W-:Y:S01]  /*0790*/  VIADD R4, R8.reuse, 0xffffe000 ;  /* 0xffffe00008047836 */ /* 0x040fe20000000000 */
[----:B------:R-:W-:Y:S01]  /*07a0*/  LDS R9, [R8+-0x2000] ;  /* 0xffe0000008097984 */ /* 0x000fe20000000800 */
[----:B------:R-:W-:-:S03]  /*07b0*/  IADD3 R2, PT, PT, R8, -0x1000, RZ ;  /* 0xfffff00008027810 */ /* 0x000fc60007ffe0ff */
[----:B------:R-:W0:Y:S02]  /*07c0*/  LDS R7, [R8+-0x1000] ;  /* 0xfff0000008077984 */ /* 0x000e240000000800 */
[----:B0-----:R-:W-:-:S13]  /*07d0*/  ISETP.GT.AND P0, PT, R9, R7, PT ;  /* 0x000000070900720c */ /* 0x001fda0003f04270 */
[----:B------:R-:W-:Y:S05]  /*07e0*/  @P0 BRA `(.L_x_32) ;  /* 0xfffffffc00d00947 */ /* 0x000fea000383ffff */
.L_x_31:
[----:B------:R-:W-:Y:S05]  /*07f0*/  BSYNC.RECONVERGENT B1 ;  /* 0x0000000000017941 */ /* 0x000fea0003800200 */
.L_x_30:
[----:B------:R-:W0:Y:S01]  /*0800*/  LDCU UR4, c[0x0][0x38c] ;  /* 0x00007180ff0477ac */ /* 0x000e220008000800 */
[----:B------:R-:W-:Y:S02]  /*0810*/  VIADD R5, R5, 0x400 ;  /* 0x0000040005057836 */ /* 0x000fe40000000000 */
[----:B0-----:R-:W-:-:S05]  /*0820*/  IMAD.U32 R2, RZ, RZ, UR4 ;  /* 0x00000004ff027e24 */ /* 0x001fca000f8e00ff */
[----:B------:R-:W-:-:S13]  /*0830*/  ISETP.GE.AND P0, PT, R5, R2, PT ;  /* 0x000000020500720c */ /* 0x000fda0003f06270 */
[----:B------:R-:W-:Y:S05]  /*0840*/  @!P0 BRA `(.L_x_33) ;  /* 0xfffffffc00948947 */ /* 0x000fea000383ffff */
.L_x_29:
[----:B------:R-:W-:Y:S05]  /*0850*/  BSYNC.RECONVERGENT B0 ;  /* 0x0000000000007941 */ /* 0x000fea0003800200 */
.L_x_28:
[----:B------:R-:W-:Y:S01]  /*0860*/  VIADD R5, R3, 0x200 ;  /* 0x0000020003057836 */ /* 0x000fe20000000000 */
[----:B------:R-:W-:Y:S04]  /*0870*/  BAR.SYNC.DEFER_BLOCKING 0x0 ;  /* 0x0000000000007b1d */ /* 0x000fe80000010000 */
[----:B------:R-:W-:Y:S02]  /*0880*/  ISETP.GE.AND P0, PT, R5, R2, PT ;  /* 0x000000020500720c */ /* 0x000fe40003f06270 */
[----:B------:R-:W-:Y:S02]  /*0890*/  BSSY.RECONVERGENT B0, `(.L_x_34) ;  /* 0x0000021000007945 */ /* 0x000fe40003800200 */
[----:B------:R-:W-:-:S13]  /*08a0*/  ISETP.GT.U32.OR P0, PT, R3, 0x1ff, P0 ;  /* 0x000001ff0300780c */ /* 0x000fda0000704470 */
[----:B------:R-:W-:Y:S05]  /*08b0*/  @P0 BRA `(.L_x_35) ;  /* 0x0000000000780947 */ /* 0x000fea0003800000 */
[----:B------:R-:W1:Y:S01]  /*08c0*/  S2R R7, SR_CgaCtaId ;  /* 0x0000000000077919 */ /* 0x000e620000008800 */
[----:B------:R-:W-:-:S04]  /*08d0*/  MOV R2, 0x400 ;  /* 0x0000040000027802 */ /* 0x000fc80000000f00 */
[----:B-1----:R-:W-:-:S07]  /*08e0*/  LEA R10, R7, R2, 0x18 ;  /* 0x00000002070a7211 */ /* 0x002fce00078ec0ff */
.L_x_39:
        /* <DEDUP_REMOVED lines=9> */
.L_x_38:
[----:B------:R0:W-:Y:S01]  /*0980*/  STS [R2], R9 ;  /* 0x0000000902007388 */ /* 0x0001e20000000800 */
[----:B------:R-:W-:-:S03]  /*0990*/  ISETP.GE.AND P0, PT, R6, 0x400, PT ;  /* 0x000004000600780c */ /* 0x000fc60003f06270 */
[----:B------:R0:W-:Y:S10]  /*09a0*/  STS [R4], R7 ;  /* 0x0000000704007388 */ /* 0x0001f40000000800 */
[----:B0-----:R-:W-:Y:S05]  /*09b0*/  @!P0 BRA `(.L_x_37) ;  /* 0x0000000000208947 */ /* 0x001fea0003800000 */
[C---:B------:R-:W-:Y:S01]  /*09c0*/  IMAD R8, R6.reuse, 0x4, R10 ;  /* 0x0000000406087824 */ /* 0x040fe200078e020a */
[----:B------:R-:W-:-:S03]  /*09d0*/  IADD3 R6, PT, PT, R6, -0x200, RZ ;  /* 0xfffffe0006067810 */ /* 0x000fc60007ffe0ff */
[C---:B------:R-:W-:Y:S01]  /*09e0*/  VIADD R4, R8.reuse, 0xfffff000 ;  /* 0xfffff00008047836 */ /* 0x040fe20000000000 */
[----:B------:R-:W-:Y:S01]  /*09f0*/  LDS R9, [R8+-0x1000] ;  /* 0xfff0000008097984 */ /* 0x000fe20000000800 */
[----:B------:R-:W-:-:S03]  /*0a00*/  VIADD R2, R8, 0xfffff800 ;  /* 0xfffff80008027836 */ /* 0x000fc60000000000 */
[----:B------:R-:W0:Y:S02]  /*0a10*/  LDS R7, [R8+-0x800] ;  /* 0xfff8000008077984 */ /* 0x000e240000000800 */
[----:B0-----:R-:W-:-:S13]  /*0a20*/  ISETP.GT.AND P0, PT, R9, R7, PT ;  /* 0x000000070900720c */ /* 0x001fda0003f04270 */
[----:B------:R-:W-:Y:S05]  /*0a30*/  @P0 BRA `(.L_x_38) ;  /* 0xfffffffc00d00947 */ /* 0x000fea000383ffff */
.L_x_37:
[----:B------:R-:W-:Y:S05]  /*0a40*/  BSYNC.RECONVERGENT B1 ;  /* 0x0000000000017941 */ /* 0x000fea0003800200 */
.L_x_36:
[----:B------:R-:W0:Y:S01]  /*0a50*/  LDCU UR4, c[0x0][0x38c] ;  /* 0x00007180ff0477ac */ /* 0x000e220008000800 */
[----:B------:R-:W-:Y:S02]  /*0a60*/  VIADD R5, R5, 0x200 ;  /* 0x0000020005057836 */ /* 0x000fe40000000000 */
[----:B0-----:R-:W-:-:S05]  /*0a70*/  IMAD.U32 R2, RZ, RZ, UR4 ;  /* 0x00000004ff027e24 */ /* 0x001fca000f8e00ff */
[----:B------:R-:W-:-:S13]  /*0a80*/  ISETP.GE.AND P0, PT, R5, R2, PT ;  /* 0x000000020500720c */ /* 0x000fda0003f06270 */
[----:B------:R-:W-:Y:S05]  /*0a90*/  @!P0 BRA `(.L_x_39) ;  /* 0xfffffffc00948947 */ /* 0x000fea000383ffff */
.L_x_35:
[----:B------:R-:W-:Y:S05]  /*0aa0*/  BSYNC.RECONVERGENT B0 ;  /* 0x0000000000007941 */ /* 0x000fea0003800200 */
.L_x_34:
        /* <DEDUP_REMOVED lines=9> */
.L_x_45:
[----:B------:R-:W-:Y:S01]  /*0b40*/  IMAD R2, R5, 0x4, R10 ;  /* 0x0000000405027824 */ /* 0x000fe200078e020a */
[----:B------:R-:W-:Y:S04]  /*0b50*/  BSSY.RECONVERGENT B1, `(.L_x_42) ;  /* 0x0000014000017945 */ /* 0x000fe80003800200 */
[----:B0-----:R-:W-:Y:S04]  /*0b60*/  LDS R4, [R2+-0x400] ;  /* 0xfffc000002047984 */ /* 0x001fe80000000800 */
[----:B------:R-:W0:Y:S02]  /*0b70*/  LDS R7, [R2] ;  /* 0x0000000002077984 */ /* 0x000e240000000800 */
[----:B0-----:R-:W-:-:S13]  /*0b80*/  ISETP.GT.AND P0, PT, R4, R7, PT ;  /* 0x000000070400720c */ /* 0x001fda0003f04270 */
[----:B------:R-:W-:Y:S05]  /*0b90*/  @!P0 BRA `(.L_x_43) ;  /* 0x00000000003c8947 */ /* 0x000fea0003800000 */
[----:B------:R-:W-:Y:S01]  /*0ba0*/  IMAD.MOV.U32 R9, RZ, RZ, R4 ;  /* 0x000000ffff097224 */ /* 0x000fe200078e0004 */
[----:B------:R-:W-:Y:S01]  /*0bb0*/  MOV R6, R5 ;  /* 0x0000000500067202 */ /* 0x000fe20000000f00 */
[----:B------:R-:W-:-:S07]  /*0bc0*/  VIADD R4, R2, 0xfffffc00 ;  /* 0xfffffc0002047836 */ /* 0x000fce0000000000 */
.L_x_44:
        /* <DEDUP_REMOVED lines=8> */
[----:B------:R-:W-:-:S03]  /*0c50*/  VIADD R2, R8, 0xfffffc00 ;  /* 0xfffffc0008027836 */ /* 0x000fc60000000000 */
[----:B------:R-:W0:Y:S02]  /*0c60*/  LDS R7, [R8+-0x400] ;  /* 0xfffc000008077984 */ /* 0x000e240000000800 */
[----:B0-----:R-:W-:-:S13]  /*0c70*/  ISETP.GT.AND P0, PT, R9, R7, PT ;  /* 0x000000070900720c */ /* 0x001fda0003f04270 */
[----:B------:R-:W-:Y:S05]  /*0c80*/  @P0 BRA `(.L_x_44) ;  /* 0xfffffffc00d00947 */ /* 0x000fea000383ffff */
.L_x_43:
[----:B------:R-:W-:Y:S05]  /*0c90*/  BSYNC.RECONVERGENT B1 ;  /* 0x0000000000017941 */ /* 0x000fea0003800200 */
.L_x_42:
[----:B------:R-:W0:Y:S01]  /*0ca0*/  LDCU UR4, c[0x0][0x38c] ;  /* 0x00007180ff0477ac */ /* 0x000e220008000800 */
[----:B------:R-:W-:Y:S02]  /*0cb0*/  VIADD R5, R5, 0x100 ;  /* 0x0000010005057836 */ /* 0x000fe40000000000 */
[----:B0-----:R-:W-:-:S05]  /*0cc0*/  IMAD.U32 R2, RZ, RZ, UR4 ;  /* 0x00000004ff027e24 */ /* 0x001fca000f8e00ff */
[----:B------:R-:W-:-:S13]  /*0cd0*/  ISETP.GE.AND P0, PT, R5, R2, PT ;  /* 0x000000020500720c */ /* 0x000fda0003f06270 */
[----:B------:R-:W-:Y:S05]  /*0ce0*/  @!P0 BRA `(.L_x_45) ;  /* 0xfffffffc00948947 */ /* 0x000fea000383ffff */
.L_x_41:
[----:B------:R-:W-:Y:S05]  /*0cf0*/  BSYNC.RECONVERGENT B0 ;  /* 0x0000000000007941 */ /* 0x000fea0003800200 */
.L_x_40:
        /* <DEDUP_REMOVED lines=9> */
.L_x_51:
[----:B------:R-:W-:Y:S01]  /*0d90*/  IMAD R2, R5, 0x4, R10 ;  /* 0x0000000405027824 */ /* 0x000fe200078e020a */
[----:B------:R-:W-:Y:S04]  /*0da0*/  BSSY.RECONVERGENT B1, `(.L_x_48) ;  /* 0x0000014000017945 */ /* 0x000fe80003800200 */
[----:B0-----:R-:W-:Y:S04]  /*0db0*/  LDS R4, [R2+-0x200] ;  /* 0xfffe000002047984 */ /* 0x001fe80000000800 */
[----:B------:R-:W0:Y:S02]  /*0dc0*/  LDS R7, [R2] ;  /* 0x0000000002077984 */ /* 0x000e240000000800 */
[----:B0-----:R-:W-:-:S13]  /*0dd0*/  ISETP.GT.AND P0, PT, R4, R7, PT ;  /* 0x000000070400720c */ /* 0x001fda0003f04270 */
[----:B------:R-:W-:Y:S05]  /*0de0*/  @!P0 BRA `(.L_x_49) ;  /* 0x00000000003c8947 */ /* 0x000fea0003800000 */
[----:B------:R-:W-:Y:S01]  /*0df0*/  MOV R9, R4 ;  /* 0x0000000400097202 */ /* 0x000fe20000000f00 */
[----:B------:R-:W-:Y:S02]  /*0e00*/  VIADD R4, R2, 0xfffffe00 ;  /* 0xfffffe0002047836 */ /* 0x000fe40000000000 */
[----:B------:R-:W-:-:S07]  /*0e10*/  IMAD.MOV.U32 R6, RZ, RZ, R5 ;  /* 0x000000ffff067224 */ /* 0x000fce00078e0005 */
.L_x_50:
        /* <DEDUP_REMOVED lines=12> */
.L_x_49:
[----:B------:R-:W-:Y:S05]  /*0ee0*/  BSYNC.RECONVERGENT B1 ;  /* 0x0000000000017941 */ /* 0x000fea0003800200 */
.L_x_48:
[----:B------:R-:W0:Y:S01]  /*0ef0*/  LDCU UR4, c[0x0][0x38c] ;  /* 0x00007180ff0477ac */ /* 0x000e220008000800 */
[----:B------:R-:W-:Y:S02]  /*0f00*/  VIADD R5, R5, 0x80 ;  /* 0x0000008005057836 */ /* 0x000fe40000000000 */
[----:B0-----:R-:W-:-:S05]  /*0f10*/  IMAD.U32 R2, RZ, RZ, UR4 ;  /* 0x00000004ff027e24 */ /* 0x001fca000f8e00ff */
[----:B------:R-:W-:-:S13]  /*0f20*/  ISETP.GE.AND P0, PT, R5, R2, PT ;  /* 0x000000020500720c */ /* 0x000fda0003f06270 */
[----:B------:R-:W-:Y:S05]  /*0f30*/  @!P0 BRA `(.L_x_51) ;  /* 0xfffffffc00948947 */ /* 0x000fea000383ffff */
.L_x_47:
[----:B------:R-:W-:Y:S05]  /*0f40*/  BSYNC.RECONVERGENT B0 ;  /* 0x0000000000007941 */ /* 0x000fea0003800200 */
.L_x_46:
[----:B------:R-:W-:Y:S01]  /*0f50*/  IADD3 R5, PT, PT, R3, 0x40, RZ ;  /* 0x0000004003057810 */ /* 0x000fe20007ffe0ff */
[----:B------:R-:W-:Y:S03]  /*0f60*/  BAR.SYNC.DEFER_BLOCKING 0x0 ;  /* 0x0000000000007b1d */ /* 0x000fe60000010000 */
[----:B------:R-:W-:-:S03]  /*0f70*/  ISETP.GE.AND P0, PT, R5, R2, PT ;  /* 0x000000020500720c */ /* 0x000fc60003f06270 */
[----:B------:R-:W-:Y:S01]  /*0f80*/  BSSY.RECONVERGENT B0, `(.L_x_52) ;  /* 0x0000021000007945 */ /* 0x000fe20003800200 */
[----:B------:R-:W-:-:S13]  /*0f90*/  ISETP.GT.U32.OR P0, PT, R3, 0x3f, P0 ;  /* 0x0000003f0300780c */ /* 0x000fda0000704470 */
[----:B------:R-:W-:Y:S05]  /*0fa0*/  @P0 BRA `(.L_x_53) ;  /* 0x0000000000780947 */ /* 0x000fea0003800000 */
[----:B------:R-:W1:Y:S01]  /*0fb0*/  S2R R7, SR_CgaCtaId ;  /* 0x0000000000077919 */ /* 0x000e620000008800 */
[----:B------:R-:W-:-:S04]  /*0fc0*/  MOV R2, 0x400 ;  /* 0x0000040000027802 */ /* 0x000fc80000000f00 */
[----:B-1----:R-:W-:-:S07]  /*0fd0*/  LEA R10, R7, R2, 0x18 ;  /* 0x00000002070a7211 */ /* 0x002fce00078ec0ff */
.L_x_57:
        /* <DEDUP_REMOVED lines=9> */
.L_x_56:
        /* <DEDUP_REMOVED lines=12> */
.L_x_55:
[----:B------:R-:W-:Y:S05]  /*1130*/  BSYNC.RECONVERGENT B1 ;  /* 0x0000000000017941 */ /* 0x000fea0003800200 */
.L_x_54:
[----:B------:R-:W0:Y:S01]  /*1140*/  LDCU UR4, c[0x0][0x38c] ;  /* 0x00007180ff0477ac */ /* 0x000e220008000800 */
[----:B------:R-:W-:Y:S01]  /*1150*/  IADD3 R5, PT, PT, R5, 0x40, RZ ;  /* 0x0000004005057810 */ /* 0x000fe20007ffe0ff */
[----:B0-----:R-:W-:-:S05]  /*1160*/  IMAD.U32 R2, RZ, RZ, UR4 ;  /* 0x00000004ff027e24 */ /* 0x001fca000f8e00ff */
[----:B------:R-:W-:-:S13]  /*1170*/  ISETP.GE.AND P0, PT, R5, R2, PT ;  /* 0x000000020500720c */ /* 0x000fda0003f06270 */
[----:B------:R-:W-:Y:S05]  /*1180*/  @!P0 BRA `(.L_x_57) ;  /* 0xfffffffc00948947 */ /* 0x000fea000383ffff */
.L_x_53:
[----:B------:R-:W-:Y:S05]  /*1190*/  BSYNC.RECONVERGENT B0 ;  /* 0x0000000000007941 */ /* 0x000fea0003800200 */
.L_x_52:
        /* <DEDUP_REMOVED lines=9> */
.L_x_63:
        /* <DEDUP_REMOVED lines=9> */
.L_x_62:
        /* <DEDUP_REMOVED lines=12> */
.L_x_61:
[----:B------:R-:W-:Y:S05]  /*1380*/  BSYNC.RECONVERGENT B1 ;  /* 0x0000000000017941 */ /* 0x000fea0003800200 */
.L_x_60:
[----:B------:R-:W0:Y:S01]  /*1390*/  LDCU UR4, c[0x0][0x38c] ;  /* 0x00007180ff0477ac */ /* 0x000e220008000800 */
[----:B------:R-:W-:Y:S02]  /*13a0*/  VIADD R5, R5, 0x20 ;  /* 0x0000002005057836 */ /* 0x000fe40000000000 */
[----:B0-----:R-:W-:-:S05]  /*13b0*/  IMAD.U32 R2, RZ, RZ, UR4 ;  /* 0x00000004ff027e24 */ /* 0x001fca000f8e00ff */
[----:B------:R-:W-:-:S13]  /*13c0*/  ISETP.GE.AND P0, PT, R5, R2, PT ;  /* 0x000000020500720c */ /* 0x000fda0003f06270 */
[----:B------:R-:W-:Y:S05]  /*13d0*/  @!P0 BRA `(.L_x_63) ;  /* 0xfffffffc00948947 */ /* 0x000fea000383ffff */
.L_x_59:
[----:B------:R-:W-:Y:S05]  /*13e0*/  BSYNC.RECONVERGENT B0 ;  /* 0x0000000000007941 */ /* 0x000fea0003800200 */
.L_x_58:
        /* <DEDUP_REMOVED lines=9> */
.L_x_69:
[----:B------:R-:W-:Y:S01]  /*1480*/  IMAD R2, R5, 0x4, R10 ;  /* 0x0000000405027824 */ /* 0x000fe200078e020a */
[----:B------:R-:W-:Y:S04]  /*1490*/  BSSY.RECONVERGENT B1, `(.L_x_66) ;  /* 0x0000014000017945 */ /* 0x000fe80003800200 */
[----:B0-----:R-:W-:Y:S04]  /*14a0*/  LDS R4, [R2+-0x40] ;  /* 0xffffc00002047984 */ /* 0x001fe80000000800 */
[----:B------:R-:W0:Y:S02]  /*14b0*/  LDS R7, [R2] ;  /* 0x0000000002077984 */ /* 0x000e240000000800 */
[----:B0-----:R-:W-:-:S13]  /*14c0*/  ISETP.GT.AND P0, PT, R4, R7, PT ;  /* 0x000000070400720c */ /* 0x001fda0003f04270 */
[----:B------:R-:W-:Y:S05]  /*14d0*/  @!P0 BRA `(.L_x_67) ;  /* 0x00000000003c8947 */ /* 0x000fea0003800000 */
[----:B------:R-:W-:Y:S01]  /*14e0*/  IMAD.MOV.U32 R9, RZ, RZ, R4 ;  /* 0x000000ffff097224 */ /* 0x000fe200078e0004 */
[----:B------:R-:W-:Y:S01]  /*14f0*/  IADD3 R4, PT, PT, R2, -0x40, RZ ;  /* 0xffffffc002047810 */ /* 0x000fe20007ffe0ff */
[----:B------:R-:W-:-:S07]  /*1500*/  IMAD.MOV.U32 R6, RZ, RZ, R5 ;  /* 0x000000ffff067224 */ /* 0x000fce00078e0005 */
.L_x_68:
        /* <DEDUP_REMOVED lines=12> */
.L_x_67:
[----:B------:R-:W-:Y:S05]  /*15d0*/  BSYNC.RECONVERGENT B1 ;  /* 0x0000000000017941 */ /* 0x000fea0003800200 */
.L_x_66:
[----:B------:R-:W0:Y:S01]  /*15e0*/  LDCU UR4, c[0x0][0x38c] ;  /* 0x00007180ff0477ac */ /* 0x000e220008000800 */
[----:B------:R-:W-:Y:S02]  /*15f0*/  VIADD R5, R5, 0x10 ;  /* 0x0000001005057836 */ /* 0x000fe40000000000 */
[----:B0-----:R-:W-:-:S05]  /*1600*/  IMAD.U32 R2, RZ, RZ, UR4 ;  /* 0x00000004ff027e24 */ /* 0x001fca000f8e00ff */
[----:B------:R-:W-:-:S13]  /*1610*/  ISETP.GE.AND P0, PT, R5, R2, PT ;  /* 0x000000020500720c */ /* 0x000fda0003f06270 */
[----:B------:R-:W-:Y:S05]  /*1620*/  @!P0 BRA `(.L_x_69) ;  /* 0xfffffffc00948947 */ /* 0x000fea000383ffff */
.L_x_65:
[----:B------:R-:W-:Y:S05]  /*1630*/  BSYNC.RECONVERGENT B0 ;  /* 0x0000000000007941 */ /* 0x000fea0003800200 */
.L_x_64:
        /* <DEDUP_REMOVED lines=9> */
.L_x_75:
        /* <DEDUP_REMOVED lines=9> */
.L_x_74:
        /* <DEDUP_REMOVED lines=12> */
.L_x_73:
[----:B------:R-:W-:Y:S05]  /*1820*/  BSYNC.RECONVERGENT B1 ;  /* 0x0000000000017941 */ /* 0x000fea0003800200 */
.L_x_72:
[----:B------:R-:W0:Y:S01]  /*1830*/  LDCU UR4, c[0x0][0x38c] ;  /* 0x00007180ff0477ac */ /* 0x000e220008000800 */
[----:B------:R-:W-:Y:S02]  /*1840*/  VIADD R5, R5, 0x8 ;  /* 0x0000000805057836 */ /* 0x000fe40000000000 */
[----:B0-----:R-:W-:-:S05]  /*1850*/  IMAD.U32 R2, RZ, RZ, UR4 ;  /* 0x00000004ff027e24 */ /* 0x001fca000f8e00ff */
[----:B------:R-:W-:-:S13]  /*1860*/  ISETP.GE.AND P0, PT, R5, R2, PT ;  /* 0x000000020500720c */ /* 0x000fda0003f06270 */
[----:B------:R-:W-:Y:S05]  /*1870*/  @!P0 BRA `(.L_x_75) ;  /* 0xfffffffc00948947 */ /* 0x000fea000383ffff */
.L_x_71:
[----:B------:R-:W-:Y:S05]  /*1880*/  BSYNC.RECONVERGENT B0 ;  /* 0x0000000000007941 */ /* 0x000fea0003800200 */
.L_x_70:
        /* <DEDUP_REMOVED lines=9> */
.L_x_81:
        /* <DEDUP_REMOVED lines=9> */
.L_x_80:
[----:B------:R0:W-:Y:S01]  /*19b0*/  STS [R2], R9 ;  /* 0x0000000902007388 */ /* 0x0001e20000000800 */
[----:B------:R-:W-:-:S03]  /*19c0*/  ISETP.GE.AND P0, PT, R6, 0x8, PT ;  /* 0x000000080600780c */ /* 0x000fc60003f06270 */
[----:B------:R0:W-:Y:S10]  /*19d0*/  STS [R4], R7 ;  /* 0x0000000704007388 */ /* 0x0001f40000000800 */
[----:B0-----:R-:W-:Y:S05]  /*19e0*/  @!P0 BRA `(.L_x_79) ;  /* 0x0000000000208947 */ /* 0x001fea0003800000 */
[C---:B------:R-:W-:Y:S01]  /*19f0*/  LEA R8, R6.reuse, R10, 0x2 ;  /* 0x0000000a06087211 */ /* 0x040fe200078e10ff */
[----:B------:R-:W-:-:S04]  /*1a00*/  VIADD R6, R6, 0xfffffffc ;  /* 0xfffffffc06067836 */ /* 0x000fc80000000000 */
[----:B------:R-:W-:Y:S01]  /*1a10*/  LDS R9, [R8+-0x20] ;  /* 0xffffe00008097984 */ /* 0x000fe20000000800 */
[C---:B------:R-:W-:Y:S02]  /*1a20*/  VIADD R4, R8.reuse, 0xffffffe0 ;  /* 0xffffffe008047836 */ /* 0x040fe40000000000 */
[----:B------:R-:W-:Y:S01]  /*1a30*/  VIADD R2, R8, 0xfffffff0 ;  /* 0xfffffff008027836 */ /* 0x000fe20000000000 */
[----:B------:R-:W0:Y:S02]  /*1a40*/  LDS R7, [R8+-0x10] ;  /* 0xfffff00008077984 */ /* 0x000e240000000800 */
[----:B0-----:R-:W-:-:S13]  /*1a50*/  ISETP.GT.AND P0, PT, R9, R7, PT ;  /* 0x000000070900720c */ /* 0x001fda0003f04270 */
[----:B------:R-:W-:Y:S05]  /*1a60*/  @P0 BRA `(.L_x_80) ;  /* 0xfffffffc00d00947 */ /* 0x000fea000383ffff */
.L_x_79:
[----:B------:R-:W-:Y:S05]  /*1a70*/  BSYNC.RECONVERGENT B1 ;  /* 0x0000000000017941 */ /* 0x000fea0003800200 */
.L_x_78:
[----:B------:R-:W0:Y:S01]  /*1a80*/  LDCU UR4, c[0x0][0x38c] ;  /* 0x00007180ff0477ac */ /* 0x000e220008000800 */
[----:B------:R-:W-:Y:S02]  /*1a90*/  VIADD R5, R5, 0x4 ;  /* 0x0000000405057836 */ /* 0x000fe40000000000 */
[----:B0-----:R-:W-:-:S05]  /*1aa0*/  IMAD.U32 R2, RZ, RZ, UR4 ;  /* 0x00000004ff027e24 */ /* 0x001fca000f8e00ff */
[----:B------:R-:W-:-:S13]  /*1ab0*/  ISETP.GE.AND P0, PT, R5, R2, PT ;  /* 0x000000020500720c */ /* 0x000fda0003f06270 */
[----:B------:R-:W-:Y:S05]  /*1ac0*/  @!P0 BRA `(.L_x_81) ;  /* 0xfffffffc00948947 */ /* 0x000fea000383ffff */
.L_x_77:
[----:B------:R-:W-:Y:S05]  /*1ad0*/  BSYNC.RECONVERGENT B0 ;  /* 0x0000000000007941 */ /* 0x000fea0003800200 */
.L_x_76:
        /* <DEDUP_REMOVED lines=9> */
.L_x_87:
        /* <DEDUP_REMOVED lines=9> */
.L_x_86:
        /* <DEDUP_REMOVED lines=12> */
.L_x_85:
[----:B------:R-:W-:Y:S05]  /*1cc0*/  BSYNC.RECONVERGENT B1 ;  /* 0x0000000000017941 */ /* 0x000fea0003800200 */
.L_x_84:
[----:B------:R-:W0:Y:S01]  /*1cd0*/  LDCU UR4, c[0x0][0x38c] ;  /* 0x00007180ff0477ac */ /* 0x000e220008000800 */
[----:B------:R-:W-:Y:S01]  /*1ce0*/  VIADD R5, R5, 0x2 ;  /* 0x0000000205057836 */ /* 0x000fe20000000000 */
[----:B0-----:R-:W-:-:S04]  /*1cf0*/  MOV R2, UR4 ;  /* 0x0000000400027c02 */ /* 0x001fc80008000f00 */
[----:B------:R-:W-:-:S13]  /*1d00*/  ISETP.GE.AND P0, PT, R5, R2, PT ;  /* 0x000000020500720c */ /* 0x000fda0003f06270 */
[----:B------:R-:W-:Y:S05]  /*1d10*/  @!P0 BRA `(.L_x_87) ;  /* 0xfffffffc00948947 */ /* 0x000fea000383ffff */
.L_x_83:
[----:B------:R-:W-:Y:S05]  /*1d20*/  BSYNC.RECONVERGENT B0 ;  /* 0x0000000000007941 */ /* 0x000fea0003800200 */
.L_x_82:
[----:B------:R-:W-:Y:S01]  /*1d30*/  BAR.SYNC.DEFER_BLOCKING 0x0 ;  /* 0x0000000000007b1d */ /* 0x000fe20000010000 */
[----:B------:R-:W-:-:S04]  /*1d40*/  ISETP.GE.AND P0, PT, R2, 0x2, PT ;  /* 0x000000020200780c */ /* 0x000fc80003f06270 */
[----:B------:R-:W-:Y:S01]  /*1d50*/  ISETP.NE.OR P0, PT, R3, RZ, !P0 ;  /* 0x000000ff0300720c */ /* 0x000fe20004705670 */
[----:B------:R-:W-:-:S12]  /*1d60*/  BSSY.RECONVERGENT B0, `(.L_x_88) ;  /* 0x000001e000007945 */ /* 0x000fd80003800200 */
[----:B------:R-:W-:Y:S05]  /*1d70*/  @P0 BRA `(.L_x_89) ;  /* 0x0000000000700947 */ /* 0x000fea0003800000 */
[----:B------:R-:W1:Y:S01]  /*1d80*/  S2UR UR5, SR_CgaCtaId ;  /* 0x00000000000579c3 */ /* 0x000e620000008800 */
[----:B------:R-:W-:Y:S02]  /*1d90*/  UMOV UR4, 0x400 ;  /* 0x0000040000047882 */ /* 0x000fe40000000000 */
[----:B-1----:R-:W-:-:S03]  /*1da0*/  ULEA UR7, UR5, UR4, 0x18 ;  /* 0x0000000405077291 */ /* 0x002fc6000f8ec0ff */
[----:B------:R-:W-:-:S09]  /*1db0*/  UMOV UR4, 0x1 ;  /* 0x0000000100047882 */ /* 0x000fd20000000000 */
.L_x_92:
[----:B------:R-:W-:-:S09]  /*1dc0*/  ULEA UR5, UR4, UR7, 0x2 ;  /* 0x0000000704057291 */ /* 0x000fd2000f8e10ff */
[----:B------:R-:W-:Y:S04]  /*1dd0*/  LDS R2, [UR5+-0x4] ;  /* 0xfffffc05ff027984 */ /* 0x000fe80008000800 */
[----:B------:R-:W1:Y:S02]  /*1de0*/  LDS R5, [UR5] ;  /* 0x00000005ff057984 */ /* 0x000e640008000800 */
[----:B-1----:R-:W-:-:S13]  /*1df0*/  ISETP.GT.AND P0, PT, R2, R5, PT ;  /* 0x000000050200720c */ /* 0x002fda0003f04270 */
[----:B------:R-:W-:Y:S05]  /*1e00*/  @!P0 BRA `(.L_x_90) ;  /* 0x0000000000388947 */ /* 0x000fea0003800000 */
[----:B------:R-:W-:Y:S01]  /*1e10*/  UIADD3 UR8, UPT, UPT, UR5, -0x4, URZ ;  /* 0xfffffffc05087890 */ /* 0x000fe2000fffe0ff */
[----:B------:R-:W-:-:S11]  /*1e20*/  UMOV UR6, UR4 ;  /* 0x0000000400067c82 */ /* 0x000fd60008000000 */
.L_x_91:
[----:B------:R1:W-:Y:S01]  /*1e30*/  STS [UR5], R2 ;  /* 0x00000002ff007988 */ /* 0x0003e20008000805 */
[----:B------:R-:W-:-:S03]  /*1e40*/  UISETP.GE.AND UP0, UPT, UR6, 0x2, UPT ;  /* 0x000000020600788c */ /* 0x000fc6000bf06270 */
[----:B------:R1:W-:Y:S06]  /*1e50*/  STS [UR8], R5 ;  /* 0x00000005ff007988 */ /* 0x0003ec0008000808 */
[----:B------:R-:W-:Y:S05]  /*1e60*/  BRA.U !UP0, `(.L_x_90) ;  /* 0x0000000108207547 */ /* 0x000fea000b800000 */
[----:B------:R-:W-:Y:S02]  /*1e70*/  ULEA UR5, UR6, UR7, 0x2 ;  /* 0x0000000706057291 */ /* 0x000fe4000f8e10ff */
[----:B------:R-:W-:Y:S02]  /*1e80*/  UIADD3 UR6, UPT, UPT, UR6, -0x1, URZ ;  /* 0xffffffff06067890 */ /* 0x000fe4000fffe0ff */
[----:B------:R-:W-:-:S05]  /*1e90*/  UIADD3 UR8, UPT, UPT, UR5, -0x8, URZ ;  /* 0xfffffff805087890 */ /* 0x000fca000fffe0ff */
[----:B-1----:R-:W-:Y:S04]  /*1ea0*/  LDS R2, [UR5+-0x8] ;  /* 0xfffff805ff027984 */ /* 0x002fe80008000800 */
[----:B------:R-:W1:Y:S01]  /*1eb0*/  LDS R5, [UR5+-0x4] ;  /* 0xfffffc05ff057984 */ /* 0x000e620008000800 */
[----:B------:R-:W-:Y:S01]  /*1ec0*/  UIADD3 UR5, UPT, UPT, UR5, -0x4, URZ ;  /* 0xfffffffc05057890 */ /* 0x000fe2000fffe0ff */
[----:B-1----:R-:W-:-:S13]  /*1ed0*/  ISETP.GT.AND P0, PT, R2, R5, PT ;  /* 0x000000050200720c */ /* 0x002fda0003f04270 */
[----:B------:R-:W-:Y:S05]  /*1ee0*/  @P0 BRA `(.L_x_91) ;  /* 0xfffffffc00d00947 */ /* 0x000fea000383ffff */
.L_x_90:
[----:B------:R-:W1:Y:S01]  /*1ef0*/  LDCU UR5, c[0x0][0x38c] ;  /* 0x00007180ff0577ac */ /* 0x000e620008000800 */
[----:B------:R-:W-:Y:S01]  /*1f00*/  UIADD3 UR4, UPT, UPT, UR4, 0x1, URZ ;  /* 0x0000000104047890 */ /* 0x000fe2000fffe0ff */
[----:B-1----:R-:W-:-:S05]  /*1f10*/  IMAD.U32 R2, RZ, RZ, UR5 ;  /* 0x00000005ff027e24 */ /* 0x002fca000f8e00ff */
[----:B------:R-:W-:-:S13]  /*1f20*/  ISETP.LE.AND P0, PT, R2, UR4, PT ;  /* 0x0000000402007c0c */ /* 0x000fda000bf03270 */
[----:B------:R-:W-:Y:S05]  /*1f30*/  @!P0 BRA `(.L_x_92) ;  /* 0xfffffffc00a08947 */ /* 0x000fea000383ffff */
.L_x_89:
[----:B------:R-:W-:Y:S05]  /*1f40*/  BSYNC.RECONVERGENT B0 ;  /* 0x0000000000007941 */ /* 0x000fea0003800200 */
.L_x_88:
[----:B------:R-:W-:Y:S01]  /*1f50*/  BAR.SYNC.DEFER_BLOCKING 0x0 ;  /* 0x0000000000007b1d */ /* 0x000fe20000010000 */
[----:B------:R-:W-:-:S13]  /*1f60*/  ISETP.GT.AND P0, PT, R2, 0x3ff, PT ;  /* 0x000003ff0200780c */ /* 0x000fda0003f04270 */
[----:B------:R-:W-:Y:S05]  /*1f70*/  @P0 BRA `(.L_x_93) ;  /* 0x0000000000380947 */ /* 0x000fea0003800000 */
[----:B------:R-:W1:Y:S01]  /*1f80*/  LDCU UR4, c[0x0][0x388] ;  /* 0x00007100ff0477ac */ /* 0x000e620008000800 */
[----:B------:R-:W-:-:S05]  /*1f90*/  IMAD.IADD R7, R0, 0x1, R3 ;  /* 0x0000000100077824 */ /* 0x000fca00078e0203 */
[----:B-1----:R-:W-:-:S04]  /*1fa0*/  ISETP.GE.U32.AND P0, PT, R7, UR4, PT ;  /* 0x0000000407007c0c */ /* 0x002fc8000bf06070 */
[----:B------:R-:W-:-:S13]  /*1fb0*/  ISETP.GE.U32.OR P0, PT, R3, R2, P0 ;  /* 0x000000020300720c */ /* 0x000fda0000706470 */
[----:B------:R-:W-:Y:S05]  /*1fc0*/  @P0 EXIT ;  /* 0x000000000000094d */ /* 0x000fea0003800000 */
[----:B------:R-:W1:Y:S01]  /*1fd0*/  S2UR UR5, SR_CgaCtaId ;  /* 0x00000000000579c3 */ /* 0x000e620000008800 */
[----:B------:R-:W-:Y:S02]  /*1fe0*/  UMOV UR4, 0x400 ;  /* 0x0000040000047882 */ /* 0x000fe40000000000 */
[----:B-1----:R-:W-:-:S06]  /*1ff0*/  ULEA UR4, UR5, UR4, 0x18 ;  /* 0x0000000405047291 */ /* 0x002fcc000f8ec0ff */
[----:B------:R-:W-:Y:S02]  /*2000*/  LEA R0, R3, UR4, 0x2 ;  /* 0x0000000403007c11 */ /* 0x000fe4000f8e10ff */
[----:B------:R-:W1:Y:S03]  /*2010*/  LDC.64 R2, c[0x0][0x380] ;  /* 0x0000e000ff027b82 */ /* 0x000e660000000a00 */
[----:B------:R-:W2:Y:S01]  /*2020*/  LDS R5, [R0] ;  /* 0x0000000000057984 */ /* 0x000ea20000000800 */
[----:B-1----:R-:W-:-:S05]  /*2030*/  IMAD.WIDE.U32 R2, R7, 0x4, R2 ;  /* 0x0000000407027825 */ /* 0x002fca00078e0002 */
[----:B--2---:R-:W-:Y:S01]  /*2040*/  STG.E desc[UR10][R2.64], R5 ;  /* 0x0000000502007986 */ /* 0x004fe2000c10190a */
[----:B------:R-:W-:Y:S05]  /*2050*/  EXIT ;  /* 0x000000000000794d */ /* 0x000fea0003800000 */
.L_x_93:
[----:B------:R-:W1:Y:S01]  /*2060*/  LDC R10, c[0x0][0x388] ;  /* 0x0000e200ff0a7b82 */ /* 0x000e620000000800 */
[----:B------:R-:W-:-:S05]  /*2070*/  IMAD.IADD R9, R0, 0x1, R3 ;  /* 0x0000000100097824 */ /* 0x000fca00078e0203 */
[----:B-1----:R-:W-:-:S13]  /*2080*/  ISETP.GE.AND P0, PT, R9, R10, PT ;  /* 0x0000000a0900720c */ /* 0x002fda0003f06270 */
[----:B------:R-:W-:Y:S05]  /*2090*/  @P0 EXIT ;  /* 0x000000000000094d */ /* 0x000fea0003800000 */
[----:B------:R-:W1:Y:S01]  /*20a0*/  S2R R5, SR_CgaCtaId ;  /* 0x0000000000057919 */ /* 0x000e620000008800 */
[----:B------:R-:W2:Y:S01]  /*20b0*/  LDC.64 R6, c[0x0][0x380] ;  /* 0x0000e000ff067b82 */ /* 0x000ea20000000a00 */
[----:B0-----:R-:W-:-:S04]  /*20c0*/  MOV R4, 0x400 ;  /* 0x0000040000047802 */ /* 0x001fc80000000f00 */
[----:B-1----:R-:W-:-:S07]  /*20d0*/  LEA R12, R5, R4, 0x18 ;  /* 0x00000004050c7211 */ /* 0x002fce00078ec0ff */
.L_x_94:
[----:B------:R-:W-:Y:S02]  /*20e0*/  IMAD R8, R3, 0x4, R12 ;  /* 0x0000000403087824 */ /* 0x000fe400078e020c */
[----:B0-2---:R-:W-:-:S03]  /*20f0*/  IMAD.WIDE R4, R9, 0x4, R6 ;  /* 0x0000000409047825 */ /* 0x005fc600078e0206 */
[----:B------:R-:W0:Y:S01]  /*2100*/  LDS R11, [R8] ;  /* 0x00000000080b7984 */ /* 0x000e220000000800 */
[----:B------:R-:W-:-:S04]  /*2110*/  VIADD R3, R3, 0x400 ;  /* 0x0000040003037836 */ /* 0x000fc80000000000 */
[----:B------:R-:W-:Y:S01]  /*2120*/  IMAD.IADD R9, R0, 0x1, R3 ;  /* 0x0000000100097824 */ /* 0x000fe200078e0203 */
[----:B------:R-:W-:-:S04]  /*2130*/  ISETP.GE.AND P0, PT, R3, R2, PT ;  /* 0x000000020300720c */ /* 0x000fc80003f06270 */
[----:B------:R-:W-:Y:S01]  /*2140*/  ISETP.LT.AND P1, PT, R9, R10, PT ;  /* 0x0000000a0900720c */ /* 0x000fe20003f21270 */
[----:B0-----:R0:W-:-:S12]  /*2150*/  STG.E desc[UR10][R4.64], R11 ;  /* 0x0000000b04007986 */ /* 0x0011d8000c10190a */
[----:B------:R-:W-:Y:S05]  /*2160*/  @!P0 BRA P1, `(.L_x_94) ;  /* 0xfffffffc00dc8947 */ /* 0x000fea000083ffff */
[----:B------:R-:W-:Y:S05]  /*2170*/  EXIT ;  /* 0x000000000000794d */ /* 0x000fea0003800000 */
.L_x_95:
        /* <DEDUP_REMOVED lines=16> */
.L_x_97:


//--------------------- .nv.shared.reserved.0     --------------------------
	.section	.nv.shared.reserved.0,"aw",@nobits
	.weak		__nv_reservedSMEM_offset_0_alias
	.size		__nv_reservedSMEM_offset_0_alias, 0, 64
	.other		__nv_reservedSMEM_offset_0_alias,@"STO_CUDA_RESERVED_SHARED STV_DEFAULT"
__nv_reservedSMEM_offset_0_alias:
	.zero		0
	.zero		64


//--------------------- .nv.shared._Z19parallel_shell_sortPiii --------------------------
	.section	.nv.shared._Z19parallel_shell_sortPiii,"aw",@nobits
	.sectionflags	@""
	.align	4
.nv.shared._Z19parallel_shell_sortPiii:
	.zero		50176


//--------------------- .nv.constant0._Z14parallel_mergePiS_ii --------------------------
	.section	.nv.constant0._Z14parallel_mergePiS_ii,"a",@progbits
	.sectionflags	@""
	.align	4
.nv.constant0._Z14parallel_mergePiS_ii:
	.zero		920


//--------------------- .nv.constant0._Z19parallel_shell_sortPiii --------------------------
	.section	.nv.constant0._Z19parallel_shell_sortPiii,"a",@progbits
	.sectionflags	@""
	.align	4
.nv.constant0._Z19parallel_shell_sortPiii:
	.zero		912


//--------------------- SYMBOLS --------------------------

	.type		.nv.reservedSmem.offset0,@object
	.size		.nv.reservedSmem.offset0,0x4
	.type		.nv.reservedSmem.cap,@object
	.size		.nv.reservedSmem.cap,0x4
